//
// Generated by NVIDIA NVVM Compiler
//
// Compiler Build ID: CL-36424714
// Cuda compilation tools, release 13.0, V13.0.88
// Based on NVVM 20.0.0
//

.version 9.0
.target sm_100
.address_size 64

	// .globl	_Z17sliceTensorKernelPfS_iiiiii
.global .align 4 .f32 E = 0f402DF854;

.visible .entry _Z17sliceTensorKernelPfS_iiiiii(
	.param .u64 .ptr .align 1 _Z17sliceTensorKernelPfS_iiiiii_param_0,
	.param .u64 .ptr .align 1 _Z17sliceTensorKernelPfS_iiiiii_param_1,
	.param .u32 _Z17sliceTensorKernelPfS_iiiiii_param_2,
	.param .u32 _Z17sliceTensorKernelPfS_iiiiii_param_3,
	.param .u32 _Z17sliceTensorKernelPfS_iiiiii_param_4,
	.param .u32 _Z17sliceTensorKernelPfS_iiiiii_param_5,
	.param .u32 _Z17sliceTensorKernelPfS_iiiiii_param_6,
	.param .u32 _Z17sliceTensorKernelPfS_iiiiii_param_7
)
{
	.reg .pred 	%p<2>;
	.reg .b32 	%r<15>;
	.reg .b32 	%f<2>;
	.reg .b64 	%rd<9>;

	ld.param.u64 	%rd1, [_Z17sliceTensorKernelPfS_iiiiii_param_0];
	ld.param.u64 	%rd2, [_Z17sliceTensorKernelPfS_iiiiii_param_1];
	ld.param.u32 	%r2, [_Z17sliceTensorKernelPfS_iiiiii_param_2];
	ld.param.u32 	%r3, [_Z17sliceTensorKernelPfS_iiiiii_param_3];
	ld.param.u32 	%r4, [_Z17sliceTensorKernelPfS_iiiiii_param_4];
	ld.param.u32 	%r5, [_Z17sliceTensorKernelPfS_iiiiii_param_5];
	ld.param.u32 	%r6, [_Z17sliceTensorKernelPfS_iiiiii_param_6];
	ld.param.u32 	%r7, [_Z17sliceTensorKernelPfS_iiiiii_param_7];
	mov.u32 	%r8, %ctaid.x;
	mov.u32 	%r9, %tid.x;
	mad.lo.s32 	%r1, %r6, %r8, %r9;
	setp.ge.s32 	%p1, %r1, %r7;
	@%p1 bra 	$L__BB0_2;
	cvta.to.global.u64 	%rd3, %rd1;
	cvta.to.global.u64 	%rd4, %rd2;
	div.s32 	%r10, %r1, %r4;
	mul.lo.s32 	%r11, %r10, %r4;
	sub.s32 	%r12, %r1, %r11;
	mad.lo.s32 	%r13, %r5, %r2, %r12;
	mad.lo.s32 	%r14, %r10, %r3, %r13;
	mul.wide.s32 	%rd5, %r14, 4;
	add.s64 	%rd6, %rd3, %rd5;
	ld.global.f32 	%f1, [%rd6];
	mul.wide.s32 	%rd7, %r1, 4;
	add.s64 	%rd8, %rd4, %rd7;
	st.global.f32 	[%rd8], %f1;
$L__BB0_2:
	ret;

}
	// .globl	_Z18reduceArgMaxKernelPfS_S_iiiii
.visible .entry _Z18reduceArgMaxKernelPfS_S_iiiii(
	.param .u64 .ptr .align 1 _Z18reduceArgMaxKernelPfS_S_iiiii_param_0,
	.param .u64 .ptr .align 1 _Z18reduceArgMaxKernelPfS_S_iiiii_param_1,
	.param .u64 .ptr .align 1 _Z18reduceArgMaxKernelPfS_S_iiiii_param_2,
	.param .u32 _Z18reduceArgMaxKernelPfS_S_iiiii_param_3,
	.param .u32 _Z18reduceArgMaxKernelPfS_S_iiiii_param_4,
	.param .u32 _Z18reduceArgMaxKernelPfS_S_iiiii_param_5,
	.param .u32 _Z18reduceArgMaxKernelPfS_S_iiiii_param_6,
	.param .u32 _Z18reduceArgMaxKernelPfS_S_iiiii_param_7
)
{
	.reg .pred 	%p<40>;
	.reg .b32 	%r<125>;
	.reg .b32 	%f<87>;
	.reg .b64 	%rd<48>;

	ld.param.u64 	%rd2, [_Z18reduceArgMaxKernelPfS_S_iiiii_param_0];
	ld.param.u64 	%rd3, [_Z18reduceArgMaxKernelPfS_S_iiiii_param_1];
	ld.param.u64 	%rd4, [_Z18reduceArgMaxKernelPfS_S_iiiii_param_2];
	ld.param.u32 	%r39, [_Z18reduceArgMaxKernelPfS_S_iiiii_param_3];
	ld.param.u32 	%r40, [_Z18reduceArgMaxKernelPfS_S_iiiii_param_4];
	ld.param.u32 	%r41, [_Z18reduceArgMaxKernelPfS_S_iiiii_param_5];
	ld.param.u32 	%r42, [_Z18reduceArgMaxKernelPfS_S_iiiii_param_6];
	ld.param.u32 	%r43, [_Z18reduceArgMaxKernelPfS_S_iiiii_param_7];
	mov.u32 	%r44, %ctaid.x;
	mov.u32 	%r45, %tid.x;
	mad.lo.s32 	%r1, %r42, %r44, %r45;
	setp.ge.s32 	%p1, %r1, %r43;
	@%p1 bra 	$L__BB1_17;
	cvta.to.global.u64 	%rd5, %rd2;
	sub.s32 	%r46, %r41, %r40;
	div.s32 	%r47, %r1, %r40;
	mad.lo.s32 	%r48, %r47, %r46, %r1;
	mul.wide.s32 	%rd6, %r48, 4;
	add.s64 	%rd1, %rd5, %rd6;
	ld.global.f32 	%f84, [%rd1];
	setp.lt.s32 	%p2, %r39, 2;
	mov.f32 	%f86, 0f00000000;
	@%p2 bra 	$L__BB1_16;
	add.s32 	%r2, %r39, -1;
	add.s32 	%r52, %r39, -2;
	and.b32  	%r3, %r2, 15;
	setp.lt.u32 	%p3, %r52, 15;
	mov.b32 	%r124, 0;
	mov.b32 	%r115, 1;
	@%p3 bra 	$L__BB1_6;
	and.b32  	%r4, %r2, -16;
	shl.b32 	%r5, %r40, 4;
	mov.b32 	%r109, 0;
	mul.wide.s32 	%rd9, %r40, 4;
	mov.u32 	%r108, %r40;
	mov.u32 	%r124, %r109;
$L__BB1_4:
	.pragma "nounroll";
	add.s32 	%r54, %r109, 1;
	mul.wide.s32 	%rd7, %r108, 4;
	add.s64 	%rd8, %rd1, %rd7;
	ld.global.f32 	%f20, [%rd8];
	setp.gt.f32 	%p4, %f20, %f84;
	selp.f32 	%f21, %f20, %f84, %p4;
	selp.b32 	%r55, %r54, %r124, %p4;
	add.s64 	%rd10, %rd8, %rd9;
	ld.global.f32 	%f22, [%rd10];
	setp.gt.f32 	%p5, %f22, %f21;
	selp.f32 	%f23, %f22, %f21, %p5;
	add.s32 	%r56, %r109, 2;
	selp.b32 	%r57, %r56, %r55, %p5;
	add.s64 	%rd11, %rd10, %rd9;
	ld.global.f32 	%f24, [%rd11];
	setp.gt.f32 	%p6, %f24, %f23;
	selp.f32 	%f25, %f24, %f23, %p6;
	add.s32 	%r58, %r109, 3;
	selp.b32 	%r59, %r58, %r57, %p6;
	add.s64 	%rd12, %rd11, %rd9;
	ld.global.f32 	%f26, [%rd12];
	setp.gt.f32 	%p7, %f26, %f25;
	selp.f32 	%f27, %f26, %f25, %p7;
	add.s32 	%r60, %r109, 4;
	selp.b32 	%r61, %r60, %r59, %p7;
	add.s64 	%rd13, %rd12, %rd9;
	ld.global.f32 	%f28, [%rd13];
	setp.gt.f32 	%p8, %f28, %f27;
	selp.f32 	%f29, %f28, %f27, %p8;
	add.s32 	%r62, %r109, 5;
	selp.b32 	%r63, %r62, %r61, %p8;
	add.s64 	%rd14, %rd13, %rd9;
	ld.global.f32 	%f30, [%rd14];
	setp.gt.f32 	%p9, %f30, %f29;
	selp.f32 	%f31, %f30, %f29, %p9;
	add.s32 	%r64, %r109, 6;
	selp.b32 	%r65, %r64, %r63, %p9;
	add.s64 	%rd15, %rd14, %rd9;
	ld.global.f32 	%f32, [%rd15];
	setp.gt.f32 	%p10, %f32, %f31;
	selp.f32 	%f33, %f32, %f31, %p10;
	add.s32 	%r66, %r109, 7;
	selp.b32 	%r67, %r66, %r65, %p10;
	add.s64 	%rd16, %rd15, %rd9;
	ld.global.f32 	%f34, [%rd16];
	setp.gt.f32 	%p11, %f34, %f33;
	selp.f32 	%f35, %f34, %f33, %p11;
	add.s32 	%r68, %r109, 8;
	selp.b32 	%r69, %r68, %r67, %p11;
	add.s64 	%rd17, %rd16, %rd9;
	ld.global.f32 	%f36, [%rd17];
	setp.gt.f32 	%p12, %f36, %f35;
	selp.f32 	%f37, %f36, %f35, %p12;
	add.s32 	%r70, %r109, 9;
	selp.b32 	%r71, %r70, %r69, %p12;
	add.s64 	%rd18, %rd17, %rd9;
	ld.global.f32 	%f38, [%rd18];
	setp.gt.f32 	%p13, %f38, %f37;
	selp.f32 	%f39, %f38, %f37, %p13;
	add.s32 	%r72, %r109, 10;
	selp.b32 	%r73, %r72, %r71, %p13;
	add.s64 	%rd19, %rd18, %rd9;
	ld.global.f32 	%f40, [%rd19];
	setp.gt.f32 	%p14, %f40, %f39;
	selp.f32 	%f41, %f40, %f39, %p14;
	add.s32 	%r74, %r109, 11;
	selp.b32 	%r75, %r74, %r73, %p14;
	add.s64 	%rd20, %rd19, %rd9;
	ld.global.f32 	%f42, [%rd20];
	setp.gt.f32 	%p15, %f42, %f41;
	selp.f32 	%f43, %f42, %f41, %p15;
	add.s32 	%r76, %r109, 12;
	selp.b32 	%r77, %r76, %r75, %p15;
	add.s64 	%rd21, %rd20, %rd9;
	ld.global.f32 	%f44, [%rd21];
	setp.gt.f32 	%p16, %f44, %f43;
	selp.f32 	%f45, %f44, %f43, %p16;
	add.s32 	%r78, %r109, 13;
	selp.b32 	%r79, %r78, %r77, %p16;
	add.s64 	%rd22, %rd21, %rd9;
	ld.global.f32 	%f46, [%rd22];
	setp.gt.f32 	%p17, %f46, %f45;
	selp.f32 	%f47, %f46, %f45, %p17;
	add.s32 	%r80, %r109, 14;
	selp.b32 	%r81, %r80, %r79, %p17;
	add.s64 	%rd23, %rd22, %rd9;
	ld.global.f32 	%f48, [%rd23];
	setp.gt.f32 	%p18, %f48, %f47;
	selp.f32 	%f49, %f48, %f47, %p18;
	add.s32 	%r82, %r109, 15;
	selp.b32 	%r83, %r82, %r81, %p18;
	add.s64 	%rd24, %rd23, %rd9;
	ld.global.f32 	%f50, [%rd24];
	setp.gt.f32 	%p19, %f50, %f49;
	selp.f32 	%f84, %f50, %f49, %p19;
	add.s32 	%r109, %r109, 16;
	selp.b32 	%r124, %r109, %r83, %p19;
	add.s32 	%r108, %r108, %r5;
	setp.ne.s32 	%p20, %r109, %r4;
	@%p20 bra 	$L__BB1_4;
	add.s32 	%r115, %r109, 1;
$L__BB1_6:
	setp.eq.s32 	%p21, %r3, 0;
	@%p21 bra 	$L__BB1_15;
	and.b32  	%r16, %r2, 7;
	setp.lt.u32 	%p22, %r3, 8;
	@%p22 bra 	$L__BB1_9;
	mul.lo.s32 	%r85, %r115, %r40;
	mul.wide.s32 	%rd25, %r85, 4;
	add.s64 	%rd26, %rd1, %rd25;
	ld.global.f32 	%f52, [%rd26];
	setp.gt.f32 	%p23, %f52, %f84;
	selp.f32 	%f53, %f52, %f84, %p23;
	selp.b32 	%r86, %r115, %r124, %p23;
	add.s32 	%r87, %r115, 1;
	mul.wide.s32 	%rd27, %r40, 4;
	add.s64 	%rd28, %rd26, %rd27;
	ld.global.f32 	%f54, [%rd28];
	setp.gt.f32 	%p24, %f54, %f53;
	selp.f32 	%f55, %f54, %f53, %p24;
	selp.b32 	%r88, %r87, %r86, %p24;
	add.s32 	%r89, %r115, 2;
	add.s64 	%rd29, %rd28, %rd27;
	ld.global.f32 	%f56, [%rd29];
	setp.gt.f32 	%p25, %f56, %f55;
	selp.f32 	%f57, %f56, %f55, %p25;
	selp.b32 	%r90, %r89, %r88, %p25;
	add.s32 	%r91, %r115, 3;
	add.s64 	%rd30, %rd29, %rd27;
	ld.global.f32 	%f58, [%rd30];
	setp.gt.f32 	%p26, %f58, %f57;
	selp.f32 	%f59, %f58, %f57, %p26;
	selp.b32 	%r92, %r91, %r90, %p26;
	add.s32 	%r93, %r115, 4;
	add.s64 	%rd31, %rd30, %rd27;
	ld.global.f32 	%f60, [%rd31];
	setp.gt.f32 	%p27, %f60, %f59;
	selp.f32 	%f61, %f60, %f59, %p27;
	selp.b32 	%r94, %r93, %r92, %p27;
	add.s32 	%r95, %r115, 5;
	add.s64 	%rd32, %rd31, %rd27;
	ld.global.f32 	%f62, [%rd32];
	setp.gt.f32 	%p28, %f62, %f61;
	selp.f32 	%f63, %f62, %f61, %p28;
	selp.b32 	%r96, %r95, %r94, %p28;
	add.s32 	%r97, %r115, 6;
	add.s64 	%rd33, %rd32, %rd27;
	ld.global.f32 	%f64, [%rd33];
	setp.gt.f32 	%p29, %f64, %f63;
	selp.f32 	%f65, %f64, %f63, %p29;
	selp.b32 	%r98, %r97, %r96, %p29;
	add.s32 	%r99, %r115, 7;
	add.s64 	%rd34, %rd33, %rd27;
	ld.global.f32 	%f66, [%rd34];
	setp.gt.f32 	%p30, %f66, %f65;
	selp.f32 	%f84, %f66, %f65, %p30;
	selp.b32 	%r124, %r99, %r98, %p30;
	add.s32 	%r115, %r115, 8;
$L__BB1_9:
	setp.eq.s32 	%p31, %r16, 0;
	@%p31 bra 	$L__BB1_15;
	and.b32  	%r22, %r2, 3;
	setp.lt.u32 	%p32, %r16, 4;
	@%p32 bra 	$L__BB1_12;
	mul.lo.s32 	%r101, %r115, %r40;
	mul.wide.s32 	%rd35, %r101, 4;
	add.s64 	%rd36, %rd1, %rd35;
	ld.global.f32 	%f68, [%rd36];
	setp.gt.f32 	%p33, %f68, %f84;
	selp.f32 	%f69, %f68, %f84, %p33;
	selp.b32 	%r102, %r115, %r124, %p33;
	add.s32 	%r103, %r115, 1;
	mul.wide.s32 	%rd37, %r40, 4;
	add.s64 	%rd38, %rd36, %rd37;
	ld.global.f32 	%f70, [%rd38];
	setp.gt.f32 	%p34, %f70, %f69;
	selp.f32 	%f71, %f70, %f69, %p34;
	selp.b32 	%r104, %r103, %r102, %p34;
	add.s32 	%r105, %r115, 2;
	add.s64 	%rd39, %rd38, %rd37;
	ld.global.f32 	%f72, [%rd39];
	setp.gt.f32 	%p35, %f72, %f71;
	selp.f32 	%f73, %f72, %f71, %p35;
	selp.b32 	%r106, %r105, %r104, %p35;
	add.s32 	%r107, %r115, 3;
	add.s64 	%rd40, %rd39, %rd37;
	ld.global.f32 	%f74, [%rd40];
	setp.gt.f32 	%p36, %f74, %f73;
	selp.f32 	%f84, %f74, %f73, %p36;
	selp.b32 	%r124, %r107, %r106, %p36;
	add.s32 	%r115, %r115, 4;
$L__BB1_12:
	setp.eq.s32 	%p37, %r22, 0;
	@%p37 bra 	$L__BB1_15;
	mul.lo.s32 	%r121, %r115, %r40;
	neg.s32 	%r120, %r22;
$L__BB1_14:
	.pragma "nounroll";
	mul.wide.s32 	%rd41, %r121, 4;
	add.s64 	%rd42, %rd1, %rd41;
	ld.global.f32 	%f75, [%rd42];
	setp.gt.f32 	%p38, %f75, %f84;
	selp.f32 	%f84, %f75, %f84, %p38;
	selp.b32 	%r124, %r115, %r124, %p38;
	add.s32 	%r115, %r115, 1;
	add.s32 	%r121, %r121, %r40;
	add.s32 	%r120, %r120, 1;
	setp.ne.s32 	%p39, %r120, 0;
	@%p39 bra 	$L__BB1_14;
$L__BB1_15:
	cvt.rn.f32.u32 	%f86, %r124;
$L__BB1_16:
	cvta.to.global.u64 	%rd43, %rd3;
	mul.wide.s32 	%rd44, %r1, 4;
	add.s64 	%rd45, %rd43, %rd44;
	st.global.f32 	[%rd45], %f84;
	cvta.to.global.u64 	%rd46, %rd4;
	add.s64 	%rd47, %rd46, %rd44;
	st.global.f32 	[%rd47], %f86;
$L__BB1_17:
	ret;

}
	// .globl	_Z21multiplyElementKernelPfS_S_ii
.visible .entry _Z21multiplyElementKernelPfS_S_ii(
	.param .u64 .ptr .align 1 _Z21multiplyElementKernelPfS_S_ii_param_0,
	.param .u64 .ptr .align 1 _Z21multiplyElementKernelPfS_S_ii_param_1,
	.param .u64 .ptr .align 1 _Z21multiplyElementKernelPfS_S_ii_param_2,
	.param .u32 _Z21multiplyElementKernelPfS_S_ii_param_3,
	.param .u32 _Z21multiplyElementKernelPfS_S_ii_param_4
)
{
	.reg .pred 	%p<2>;
	.reg .b32 	%r<6>;
	.reg .b32 	%f<4>;
	.reg .b64 	%rd<11>;

	ld.param.u64 	%rd1, [_Z21multiplyElementKernelPfS_S_ii_param_0];
	ld.param.u64 	%rd2, [_Z21multiplyElementKernelPfS_S_ii_param_1];
	ld.param.u64 	%rd3, [_Z21multiplyElementKernelPfS_S_ii_param_2];
	ld.param.u32 	%r2, [_Z21multiplyElementKernelPfS_S_ii_param_3];
	ld.param.u32 	%r3, [_Z21multiplyElementKernelPfS_S_ii_param_4];
	mov.u32 	%r4, %ctaid.x;
	mov.u32 	%r5, %tid.x;
	mad.lo.s32 	%r1, %r2, %r4, %r5;
	setp.ge.s32 	%p1, %r1, %r3;
	@%p1 bra 	$L__BB2_2;
	cvta.to.global.u64 	%rd4, %rd1;
	cvta.to.global.u64 	%rd5, %rd2;
	cvta.to.global.u64 	%rd6, %rd3;
	mul.wide.s32 	%rd7, %r1, 4;
	add.s64 	%rd8, %rd4, %rd7;
	ld.global.f32 	%f1, [%rd8];
	add.s64 	%rd9, %rd5, %rd7;
	ld.global.f32 	%f2, [%rd9];
	mul.f32 	%f3, %f1, %f2;
	add.s64 	%rd10, %rd6, %rd7;
	st.global.f32 	[%rd10], %f3;
$L__BB2_2:
	ret;

}
	// .globl	_Z21transposeTensorKernelPfS_iPiS0_S0_S0_S0_ii
.visible .entry _Z21transposeTensorKernelPfS_iPiS0_S0_S0_S0_ii(
	.param .u64 .ptr .align 1 _Z21transposeTensorKernelPfS_iPiS0_S0_S0_S0_ii_param_0,
	.param .u64 .ptr .align 1 _Z21transposeTensorKernelPfS_iPiS0_S0_S0_S0_ii_param_1,
	.param .u32 _Z21transposeTensorKernelPfS_iPiS0_S0_S0_S0_ii_param_2,
	.param .u64 .ptr .align 1 _Z21transposeTensorKernelPfS_iPiS0_S0_S0_S0_ii_param_3,
	.param .u64 .ptr .align 1 _Z21transposeTensorKernelPfS_iPiS0_S0_S0_S0_ii_param_4,
	.param .u64 .ptr .align 1 _Z21transposeTensorKernelPfS_iPiS0_S0_S0_S0_ii_param_5,
	.param .u64 .ptr .align 1 _Z21transposeTensorKernelPfS_iPiS0_S0_S0_S0_ii_param_6,
	.param .u64 .ptr .align 1 _Z21transposeTensorKernelPfS_iPiS0_S0_S0_S0_ii_param_7,
	.param .u32 _Z21transposeTensorKernelPfS_iPiS0_S0_S0_S0_ii_param_8,
	.param .u32 _Z21transposeTensorKernelPfS_iPiS0_S0_S0_S0_ii_param_9
)
{
	.reg .pred 	%p<28>;
	.reg .b32 	%r<317>;
	.reg .b32 	%f<2>;
	.reg .b64 	%rd<184>;

	ld.param.u64 	%rd34, [_Z21transposeTensorKernelPfS_iPiS0_S0_S0_S0_ii_param_1];
	ld.param.u32 	%r68, [_Z21transposeTensorKernelPfS_iPiS0_S0_S0_S0_ii_param_2];
	ld.param.u64 	%rd37, [_Z21transposeTensorKernelPfS_iPiS0_S0_S0_S0_ii_param_3];
	ld.param.u64 	%rd38, [_Z21transposeTensorKernelPfS_iPiS0_S0_S0_S0_ii_param_4];
	ld.param.u64 	%rd35, [_Z21transposeTensorKernelPfS_iPiS0_S0_S0_S0_ii_param_5];
	ld.param.u64 	%rd36, [_Z21transposeTensorKernelPfS_iPiS0_S0_S0_S0_ii_param_6];
	ld.param.u64 	%rd39, [_Z21transposeTensorKernelPfS_iPiS0_S0_S0_S0_ii_param_7];
	ld.param.u32 	%r69, [_Z21transposeTensorKernelPfS_iPiS0_S0_S0_S0_ii_param_8];
	ld.param.u32 	%r70, [_Z21transposeTensorKernelPfS_iPiS0_S0_S0_S0_ii_param_9];
	cvta.to.global.u64 	%rd1, %rd38;
	cvta.to.global.u64 	%rd2, %rd39;
	cvta.to.global.u64 	%rd3, %rd37;
	mov.u32 	%r71, %ctaid.x;
	mov.u32 	%r72, %tid.x;
	mad.lo.s32 	%r1, %r69, %r71, %r72;
	setp.ge.s32 	%p1, %r1, %r70;
	@%p1 bra 	$L__BB3_40;
	cvta.to.global.u64 	%rd4, %rd35;
	cvta.to.global.u64 	%rd5, %rd36;
	mul.lo.s32 	%r2, %r1, %r68;
	cvt.s64.s32 	%rd6, %r2;
	mul.wide.s32 	%rd40, %r2, 4;
	add.s64 	%rd7, %rd4, %rd40;
	setp.lt.s32 	%p2, %r68, 1;
	@%p2 bra 	$L__BB3_26;
	shl.b64 	%rd41, %rd6, 2;
	add.s64 	%rd8, %rd5, %rd41;
	and.b32  	%r3, %r68, 7;
	setp.lt.u32 	%p3, %r68, 8;
	mov.u32 	%r291, %r1;
	mov.u32 	%r292, %r68;
	@%p3 bra 	$L__BB3_6;
	add.s32 	%r296, %r68, -4;
	and.b32  	%r73, %r68, 2147483640;
	neg.s32 	%r295, %r73;
	mov.u32 	%r291, %r1;
$L__BB3_4:
	.pragma "nounroll";
	add.s32 	%r74, %r296, 3;
	mul.wide.u32 	%rd42, %r74, 4;
	add.s64 	%rd43, %rd1, %rd42;
	ld.global.u32 	%r75, [%rd43];
	rem.s32 	%r76, %r291, %r75;
	add.s64 	%rd44, %rd8, %rd42;
	st.global.u32 	[%rd44], %r76;
	ld.global.u32 	%r77, [%rd43];
	div.s32 	%r78, %r291, %r77;
	add.s32 	%r79, %r296, 2;
	mul.wide.u32 	%rd45, %r79, 4;
	add.s64 	%rd46, %rd1, %rd45;
	ld.global.u32 	%r80, [%rd46];
	rem.s32 	%r81, %r78, %r80;
	add.s64 	%rd47, %rd8, %rd45;
	st.global.u32 	[%rd47], %r81;
	ld.global.u32 	%r82, [%rd46];
	div.s32 	%r83, %r78, %r82;
	add.s32 	%r84, %r296, 1;
	mul.wide.u32 	%rd48, %r84, 4;
	add.s64 	%rd49, %rd1, %rd48;
	ld.global.u32 	%r85, [%rd49];
	rem.s32 	%r86, %r83, %r85;
	add.s64 	%rd50, %rd8, %rd48;
	st.global.u32 	[%rd50], %r86;
	ld.global.u32 	%r87, [%rd49];
	div.s32 	%r88, %r83, %r87;
	add.s32 	%r89, %r296, -4;
	mul.wide.u32 	%rd51, %r296, 4;
	add.s64 	%rd52, %rd1, %rd51;
	ld.global.u32 	%r90, [%rd52];
	rem.s32 	%r91, %r88, %r90;
	add.s64 	%rd53, %rd8, %rd51;
	st.global.u32 	[%rd53], %r91;
	ld.global.u32 	%r92, [%rd52];
	div.s32 	%r93, %r88, %r92;
	add.s32 	%r94, %r296, -1;
	mul.wide.u32 	%rd54, %r94, 4;
	add.s64 	%rd55, %rd1, %rd54;
	ld.global.u32 	%r95, [%rd55];
	rem.s32 	%r96, %r93, %r95;
	add.s64 	%rd56, %rd8, %rd54;
	st.global.u32 	[%rd56], %r96;
	ld.global.u32 	%r97, [%rd55];
	div.s32 	%r98, %r93, %r97;
	add.s32 	%r99, %r296, -2;
	mul.wide.u32 	%rd57, %r99, 4;
	add.s64 	%rd58, %rd1, %rd57;
	ld.global.u32 	%r100, [%rd58];
	rem.s32 	%r101, %r98, %r100;
	add.s64 	%rd59, %rd8, %rd57;
	st.global.u32 	[%rd59], %r101;
	ld.global.u32 	%r102, [%rd58];
	div.s32 	%r103, %r98, %r102;
	add.s32 	%r104, %r296, -3;
	mul.wide.u32 	%rd60, %r104, 4;
	add.s64 	%rd61, %rd1, %rd60;
	ld.global.u32 	%r105, [%rd61];
	rem.s32 	%r106, %r103, %r105;
	add.s64 	%rd62, %rd8, %rd60;
	st.global.u32 	[%rd62], %r106;
	ld.global.u32 	%r107, [%rd61];
	div.s32 	%r108, %r103, %r107;
	mul.wide.u32 	%rd63, %r89, 4;
	add.s64 	%rd64, %rd1, %rd63;
	ld.global.u32 	%r109, [%rd64];
	rem.s32 	%r110, %r108, %r109;
	add.s64 	%rd65, %rd8, %rd63;
	st.global.u32 	[%rd65], %r110;
	ld.global.u32 	%r111, [%rd64];
	div.s32 	%r291, %r108, %r111;
	add.s32 	%r296, %r296, -8;
	add.s32 	%r295, %r295, 8;
	setp.eq.s32 	%p4, %r295, 0;
	@%p4 bra 	$L__BB3_5;
	bra.uni 	$L__BB3_4;
$L__BB3_5:
	add.s32 	%r292, %r296, 4;
$L__BB3_6:
	setp.eq.s32 	%p5, %r3, 0;
	@%p5 bra 	$L__BB3_14;
	and.b32  	%r9, %r68, 3;
	setp.lt.u32 	%p6, %r3, 4;
	@%p6 bra 	$L__BB3_9;
	add.s32 	%r112, %r292, -1;
	mul.wide.u32 	%rd66, %r112, 4;
	add.s64 	%rd67, %rd1, %rd66;
	ld.global.u32 	%r113, [%rd67];
	rem.s32 	%r114, %r291, %r113;
	add.s64 	%rd68, %rd8, %rd66;
	st.global.u32 	[%rd68], %r114;
	ld.global.u32 	%r115, [%rd67];
	div.s32 	%r116, %r291, %r115;
	add.s32 	%r117, %r292, -2;
	mul.wide.u32 	%rd69, %r117, 4;
	add.s64 	%rd70, %rd1, %rd69;
	ld.global.u32 	%r118, [%rd70];
	rem.s32 	%r119, %r116, %r118;
	add.s64 	%rd71, %rd8, %rd69;
	st.global.u32 	[%rd71], %r119;
	ld.global.u32 	%r120, [%rd70];
	div.s32 	%r121, %r116, %r120;
	add.s32 	%r122, %r292, -3;
	mul.wide.u32 	%rd72, %r122, 4;
	add.s64 	%rd73, %rd1, %rd72;
	ld.global.u32 	%r123, [%rd73];
	rem.s32 	%r124, %r121, %r123;
	add.s64 	%rd74, %rd8, %rd72;
	st.global.u32 	[%rd74], %r124;
	ld.global.u32 	%r125, [%rd73];
	div.s32 	%r126, %r121, %r125;
	add.s32 	%r292, %r292, -4;
	mul.wide.u32 	%rd75, %r292, 4;
	add.s64 	%rd76, %rd1, %rd75;
	ld.global.u32 	%r127, [%rd76];
	rem.s32 	%r128, %r126, %r127;
	add.s64 	%rd77, %rd8, %rd75;
	st.global.u32 	[%rd77], %r128;
	ld.global.u32 	%r129, [%rd76];
	div.s32 	%r291, %r126, %r129;
$L__BB3_9:
	setp.eq.s32 	%p7, %r9, 0;
	@%p7 bra 	$L__BB3_14;
	setp.eq.s32 	%p8, %r9, 1;
	@%p8 bra 	$L__BB3_12;
	add.s32 	%r130, %r292, -1;
	mul.wide.u32 	%rd78, %r130, 4;
	add.s64 	%rd79, %rd1, %rd78;
	ld.global.u32 	%r131, [%rd79];
	rem.s32 	%r132, %r291, %r131;
	add.s64 	%rd80, %rd8, %rd78;
	st.global.u32 	[%rd80], %r132;
	ld.global.u32 	%r133, [%rd79];
	div.s32 	%r134, %r291, %r133;
	add.s32 	%r292, %r292, -2;
	mul.wide.u32 	%rd81, %r292, 4;
	add.s64 	%rd82, %rd1, %rd81;
	ld.global.u32 	%r135, [%rd82];
	rem.s32 	%r136, %r134, %r135;
	add.s64 	%rd83, %rd8, %rd81;
	st.global.u32 	[%rd83], %r136;
	ld.global.u32 	%r137, [%rd82];
	div.s32 	%r291, %r134, %r137;
$L__BB3_12:
	and.b32  	%r138, %r68, 1;
	setp.eq.b32 	%p9, %r138, 1;
	not.pred 	%p10, %p9;
	@%p10 bra 	$L__BB3_14;
	add.s32 	%r139, %r292, -1;
	mul.wide.u32 	%rd84, %r139, 4;
	add.s64 	%rd85, %rd1, %rd84;
	ld.global.u32 	%r140, [%rd85];
	rem.s32 	%r141, %r291, %r140;
	add.s64 	%rd86, %rd8, %rd84;
	st.global.u32 	[%rd86], %r141;
$L__BB3_14:
	and.b32  	%r18, %r68, 15;
	setp.lt.u32 	%p11, %r68, 16;
	mov.b32 	%r299, 0;
	@%p11 bra 	$L__BB3_17;
	and.b32  	%r299, %r68, 2147483632;
	neg.s32 	%r298, %r299;
	mul.wide.s32 	%rd87, %r2, 4;
	add.s64 	%rd88, %rd87, %rd5;
	add.s64 	%rd177, %rd88, 32;
	add.s64 	%rd176, %rd2, 32;
$L__BB3_16:
	.pragma "nounroll";
	ld.global.u32 	%r143, [%rd177+-32];
	ld.global.u32 	%r144, [%rd176+-32];
	mul.wide.s32 	%rd89, %r144, 4;
	add.s64 	%rd90, %rd7, %rd89;
	st.global.u32 	[%rd90], %r143;
	ld.global.u32 	%r145, [%rd177+-28];
	ld.global.u32 	%r146, [%rd176+-28];
	mul.wide.s32 	%rd91, %r146, 4;
	add.s64 	%rd92, %rd7, %rd91;
	st.global.u32 	[%rd92], %r145;
	ld.global.u32 	%r147, [%rd177+-24];
	ld.global.u32 	%r148, [%rd176+-24];
	mul.wide.s32 	%rd93, %r148, 4;
	add.s64 	%rd94, %rd7, %rd93;
	st.global.u32 	[%rd94], %r147;
	ld.global.u32 	%r149, [%rd177+-20];
	ld.global.u32 	%r150, [%rd176+-20];
	mul.wide.s32 	%rd95, %r150, 4;
	add.s64 	%rd96, %rd7, %rd95;
	st.global.u32 	[%rd96], %r149;
	ld.global.u32 	%r151, [%rd177+-16];
	ld.global.u32 	%r152, [%rd176+-16];
	mul.wide.s32 	%rd97, %r152, 4;
	add.s64 	%rd98, %rd7, %rd97;
	st.global.u32 	[%rd98], %r151;
	ld.global.u32 	%r153, [%rd177+-12];
	ld.global.u32 	%r154, [%rd176+-12];
	mul.wide.s32 	%rd99, %r154, 4;
	add.s64 	%rd100, %rd7, %rd99;
	st.global.u32 	[%rd100], %r153;
	ld.global.u32 	%r155, [%rd177+-8];
	ld.global.u32 	%r156, [%rd176+-8];
	mul.wide.s32 	%rd101, %r156, 4;
	add.s64 	%rd102, %rd7, %rd101;
	st.global.u32 	[%rd102], %r155;
	ld.global.u32 	%r157, [%rd177+-4];
	ld.global.u32 	%r158, [%rd176+-4];
	mul.wide.s32 	%rd103, %r158, 4;
	add.s64 	%rd104, %rd7, %rd103;
	st.global.u32 	[%rd104], %r157;
	ld.global.u32 	%r159, [%rd177];
	ld.global.u32 	%r160, [%rd176];
	mul.wide.s32 	%rd105, %r160, 4;
	add.s64 	%rd106, %rd7, %rd105;
	st.global.u32 	[%rd106], %r159;
	ld.global.u32 	%r161, [%rd177+4];
	ld.global.u32 	%r162, [%rd176+4];
	mul.wide.s32 	%rd107, %r162, 4;
	add.s64 	%rd108, %rd7, %rd107;
	st.global.u32 	[%rd108], %r161;
	ld.global.u32 	%r163, [%rd177+8];
	ld.global.u32 	%r164, [%rd176+8];
	mul.wide.s32 	%rd109, %r164, 4;
	add.s64 	%rd110, %rd7, %rd109;
	st.global.u32 	[%rd110], %r163;
	ld.global.u32 	%r165, [%rd177+12];
	ld.global.u32 	%r166, [%rd176+12];
	mul.wide.s32 	%rd111, %r166, 4;
	add.s64 	%rd112, %rd7, %rd111;
	st.global.u32 	[%rd112], %r165;
	ld.global.u32 	%r167, [%rd177+16];
	ld.global.u32 	%r168, [%rd176+16];
	mul.wide.s32 	%rd113, %r168, 4;
	add.s64 	%rd114, %rd7, %rd113;
	st.global.u32 	[%rd114], %r167;
	ld.global.u32 	%r169, [%rd177+20];
	ld.global.u32 	%r170, [%rd176+20];
	mul.wide.s32 	%rd115, %r170, 4;
	add.s64 	%rd116, %rd7, %rd115;
	st.global.u32 	[%rd116], %r169;
	ld.global.u32 	%r171, [%rd177+24];
	ld.global.u32 	%r172, [%rd176+24];
	mul.wide.s32 	%rd117, %r172, 4;
	add.s64 	%rd118, %rd7, %rd117;
	st.global.u32 	[%rd118], %r171;
	ld.global.u32 	%r173, [%rd177+28];
	ld.global.u32 	%r174, [%rd176+28];
	mul.wide.s32 	%rd119, %r174, 4;
	add.s64 	%rd120, %rd7, %rd119;
	st.global.u32 	[%rd120], %r173;
	add.s32 	%r298, %r298, 16;
	add.s64 	%rd177, %rd177, 64;
	add.s64 	%rd176, %rd176, 64;
	setp.ne.s32 	%p12, %r298, 0;
	@%p12 bra 	$L__BB3_16;
$L__BB3_17:
	setp.eq.s32 	%p13, %r18, 0;
	@%p13 bra 	$L__BB3_26;
	setp.lt.u32 	%p14, %r18, 8;
	@%p14 bra 	$L__BB3_20;
	mul.wide.u32 	%rd121, %r299, 4;
	add.s64 	%rd122, %rd8, %rd121;
	ld.global.u32 	%r175, [%rd122];
	add.s64 	%rd123, %rd2, %rd121;
	ld.global.u32 	%r176, [%rd123];
	mul.wide.s32 	%rd124, %r176, 4;
	add.s64 	%rd125, %rd7, %rd124;
	st.global.u32 	[%rd125], %r175;
	ld.global.u32 	%r177, [%rd122+4];
	ld.global.u32 	%r178, [%rd123+4];
	mul.wide.s32 	%rd126, %r178, 4;
	add.s64 	%rd127, %rd7, %rd126;
	st.global.u32 	[%rd127], %r177;
	ld.global.u32 	%r179, [%rd122+8];
	ld.global.u32 	%r180, [%rd123+8];
	mul.wide.s32 	%rd128, %r180, 4;
	add.s64 	%rd129, %rd7, %rd128;
	st.global.u32 	[%rd129], %r179;
	ld.global.u32 	%r181, [%rd122+12];
	ld.global.u32 	%r182, [%rd123+12];
	mul.wide.s32 	%rd130, %r182, 4;
	add.s64 	%rd131, %rd7, %rd130;
	st.global.u32 	[%rd131], %r181;
	ld.global.u32 	%r183, [%rd122+16];
	ld.global.u32 	%r184, [%rd123+16];
	mul.wide.s32 	%rd132, %r184, 4;
	add.s64 	%rd133, %rd7, %rd132;
	st.global.u32 	[%rd133], %r183;
	ld.global.u32 	%r185, [%rd122+20];
	ld.global.u32 	%r186, [%rd123+20];
	mul.wide.s32 	%rd134, %r186, 4;
	add.s64 	%rd135, %rd7, %rd134;
	st.global.u32 	[%rd135], %r185;
	ld.global.u32 	%r187, [%rd122+24];
	ld.global.u32 	%r188, [%rd123+24];
	mul.wide.s32 	%rd136, %r188, 4;
	add.s64 	%rd137, %rd7, %rd136;
	st.global.u32 	[%rd137], %r187;
	ld.global.u32 	%r189, [%rd122+28];
	ld.global.u32 	%r190, [%rd123+28];
	mul.wide.s32 	%rd138, %r190, 4;
	add.s64 	%rd139, %rd7, %rd138;
	st.global.u32 	[%rd139], %r189;
	add.s32 	%r299, %r299, 8;
$L__BB3_20:
	setp.eq.s32 	%p15, %r3, 0;
	@%p15 bra 	$L__BB3_26;
	and.b32  	%r32, %r68, 3;
	setp.lt.u32 	%p16, %r3, 4;
	@%p16 bra 	$L__BB3_23;
	mul.wide.u32 	%rd140, %r299, 4;
	add.s64 	%rd141, %rd8, %rd140;
	ld.global.u32 	%r191, [%rd141];
	add.s64 	%rd142, %rd2, %rd140;
	ld.global.u32 	%r192, [%rd142];
	mul.wide.s32 	%rd143, %r192, 4;
	add.s64 	%rd144, %rd7, %rd143;
	st.global.u32 	[%rd144], %r191;
	ld.global.u32 	%r193, [%rd141+4];
	ld.global.u32 	%r194, [%rd142+4];
	mul.wide.s32 	%rd145, %r194, 4;
	add.s64 	%rd146, %rd7, %rd145;
	st.global.u32 	[%rd146], %r193;
	ld.global.u32 	%r195, [%rd141+8];
	ld.global.u32 	%r196, [%rd142+8];
	mul.wide.s32 	%rd147, %r196, 4;
	add.s64 	%rd148, %rd7, %rd147;
	st.global.u32 	[%rd148], %r195;
	ld.global.u32 	%r197, [%rd141+12];
	ld.global.u32 	%r198, [%rd142+12];
	mul.wide.s32 	%rd149, %r198, 4;
	add.s64 	%rd150, %rd7, %rd149;
	st.global.u32 	[%rd150], %r197;
	add.s32 	%r299, %r299, 4;
$L__BB3_23:
	setp.eq.s32 	%p17, %r32, 0;
	@%p17 bra 	$L__BB3_26;
	mul.wide.u32 	%rd151, %r299, 4;
	add.s64 	%rd179, %rd2, %rd151;
	mul.wide.s32 	%rd152, %r2, 4;
	add.s64 	%rd153, %rd152, %rd151;
	add.s64 	%rd178, %rd5, %rd153;
	neg.s32 	%r302, %r32;
$L__BB3_25:
	.pragma "nounroll";
	ld.global.u32 	%r199, [%rd178];
	ld.global.u32 	%r200, [%rd179];
	mul.wide.s32 	%rd154, %r200, 4;
	add.s64 	%rd155, %rd7, %rd154;
	st.global.u32 	[%rd155], %r199;
	add.s64 	%rd179, %rd179, 4;
	add.s64 	%rd178, %rd178, 4;
	add.s32 	%r302, %r302, 1;
	setp.ne.s32 	%p18, %r302, 0;
	@%p18 bra 	$L__BB3_25;
$L__BB3_26:
	ld.global.u32 	%r316, [%rd7];
	add.s32 	%r39, %r68, -1;
	setp.lt.s32 	%p19, %r68, 2;
	@%p19 bra 	$L__BB3_39;
	add.s32 	%r203, %r68, -2;
	and.b32  	%r40, %r39, 15;
	setp.lt.u32 	%p20, %r203, 15;
	mov.b32 	%r310, 0;
	@%p20 bra 	$L__BB3_30;
	and.b32  	%r310, %r39, -16;
	neg.s32 	%r303, %r310;
	mul.wide.s32 	%rd156, %r2, 4;
	add.s64 	%rd157, %rd156, %rd4;
	add.s64 	%rd181, %rd157, 32;
	add.s64 	%rd180, %rd3, 32;
$L__BB3_29:
	.pragma "nounroll";
	ld.global.u32 	%r204, [%rd180+-28];
	ld.global.u32 	%r205, [%rd181+-28];
	mad.lo.s32 	%r206, %r204, %r316, %r205;
	ld.global.u32 	%r207, [%rd180+-24];
	ld.global.u32 	%r208, [%rd181+-24];
	mad.lo.s32 	%r209, %r207, %r206, %r208;
	ld.global.u32 	%r210, [%rd180+-20];
	ld.global.u32 	%r211, [%rd181+-20];
	mad.lo.s32 	%r212, %r210, %r209, %r211;
	ld.global.u32 	%r213, [%rd180+-16];
	ld.global.u32 	%r214, [%rd181+-16];
	mad.lo.s32 	%r215, %r213, %r212, %r214;
	ld.global.u32 	%r216, [%rd180+-12];
	ld.global.u32 	%r217, [%rd181+-12];
	mad.lo.s32 	%r218, %r216, %r215, %r217;
	ld.global.u32 	%r219, [%rd180+-8];
	ld.global.u32 	%r220, [%rd181+-8];
	mad.lo.s32 	%r221, %r219, %r218, %r220;
	ld.global.u32 	%r222, [%rd180+-4];
	ld.global.u32 	%r223, [%rd181+-4];
	mad.lo.s32 	%r224, %r222, %r221, %r223;
	ld.global.u32 	%r225, [%rd180];
	ld.global.u32 	%r226, [%rd181];
	mad.lo.s32 	%r227, %r225, %r224, %r226;
	ld.global.u32 	%r228, [%rd180+4];
	ld.global.u32 	%r229, [%rd181+4];
	mad.lo.s32 	%r230, %r228, %r227, %r229;
	ld.global.u32 	%r231, [%rd180+8];
	ld.global.u32 	%r232, [%rd181+8];
	mad.lo.s32 	%r233, %r231, %r230, %r232;
	ld.global.u32 	%r234, [%rd180+12];
	ld.global.u32 	%r235, [%rd181+12];
	mad.lo.s32 	%r236, %r234, %r233, %r235;
	ld.global.u32 	%r237, [%rd180+16];
	ld.global.u32 	%r238, [%rd181+16];
	mad.lo.s32 	%r239, %r237, %r236, %r238;
	ld.global.u32 	%r240, [%rd180+20];
	ld.global.u32 	%r241, [%rd181+20];
	mad.lo.s32 	%r242, %r240, %r239, %r241;
	ld.global.u32 	%r243, [%rd180+24];
	ld.global.u32 	%r244, [%rd181+24];
	mad.lo.s32 	%r245, %r243, %r242, %r244;
	ld.global.u32 	%r246, [%rd180+28];
	ld.global.u32 	%r247, [%rd181+28];
	mad.lo.s32 	%r248, %r246, %r245, %r247;
	ld.global.u32 	%r249, [%rd180+32];
	ld.global.u32 	%r250, [%rd181+32];
	mad.lo.s32 	%r316, %r249, %r248, %r250;
	add.s32 	%r303, %r303, 16;
	add.s64 	%rd181, %rd181, 64;
	add.s64 	%rd180, %rd180, 64;
	setp.ne.s32 	%p21, %r303, 0;
	@%p21 bra 	$L__BB3_29;
$L__BB3_30:
	setp.eq.s32 	%p22, %r40, 0;
	@%p22 bra 	$L__BB3_39;
	and.b32  	%r50, %r39, 7;
	setp.lt.u32 	%p23, %r40, 8;
	@%p23 bra 	$L__BB3_33;
	mul.wide.u32 	%rd158, %r310, 4;
	add.s64 	%rd159, %rd3, %rd158;
	ld.global.u32 	%r252, [%rd159+4];
	add.s64 	%rd160, %rd7, %rd158;
	ld.global.u32 	%r253, [%rd160+4];
	mad.lo.s32 	%r254, %r252, %r316, %r253;
	ld.global.u32 	%r255, [%rd159+8];
	ld.global.u32 	%r256, [%rd160+8];
	mad.lo.s32 	%r257, %r255, %r254, %r256;
	ld.global.u32 	%r258, [%rd159+12];
	ld.global.u32 	%r259, [%rd160+12];
	mad.lo.s32 	%r260, %r258, %r257, %r259;
	ld.global.u32 	%r261, [%rd159+16];
	ld.global.u32 	%r262, [%rd160+16];
	mad.lo.s32 	%r263, %r261, %r260, %r262;
	ld.global.u32 	%r264, [%rd159+20];
	ld.global.u32 	%r265, [%rd160+20];
	mad.lo.s32 	%r266, %r264, %r263, %r265;
	ld.global.u32 	%r267, [%rd159+24];
	ld.global.u32 	%r268, [%rd160+24];
	mad.lo.s32 	%r269, %r267, %r266, %r268;
	ld.global.u32 	%r270, [%rd159+28];
	ld.global.u32 	%r271, [%rd160+28];
	mad.lo.s32 	%r272, %r270, %r269, %r271;
	add.s32 	%r310, %r310, 8;
	ld.global.u32 	%r273, [%rd159+32];
	ld.global.u32 	%r274, [%rd160+32];
	mad.lo.s32 	%r316, %r273, %r272, %r274;
$L__BB3_33:
	setp.eq.s32 	%p24, %r50, 0;
	@%p24 bra 	$L__BB3_39;
	and.b32  	%r56, %r39, 3;
	setp.lt.u32 	%p25, %r50, 4;
	@%p25 bra 	$L__BB3_36;
	mul.wide.u32 	%rd161, %r310, 4;
	add.s64 	%rd162, %rd3, %rd161;
	ld.global.u32 	%r276, [%rd162+4];
	add.s64 	%rd163, %rd7, %rd161;
	ld.global.u32 	%r277, [%rd163+4];
	mad.lo.s32 	%r278, %r276, %r316, %r277;
	ld.global.u32 	%r279, [%rd162+8];
	ld.global.u32 	%r280, [%rd163+8];
	mad.lo.s32 	%r281, %r279, %r278, %r280;
	ld.global.u32 	%r282, [%rd162+12];
	ld.global.u32 	%r283, [%rd163+12];
	mad.lo.s32 	%r284, %r282, %r281, %r283;
	add.s32 	%r310, %r310, 4;
	ld.global.u32 	%r285, [%rd162+16];
	ld.global.u32 	%r286, [%rd163+16];
	mad.lo.s32 	%r316, %r285, %r284, %r286;
$L__BB3_36:
	setp.eq.s32 	%p26, %r56, 0;
	@%p26 bra 	$L__BB3_39;
	mul.wide.u32 	%rd164, %r310, 4;
	add.s64 	%rd165, %rd164, %rd3;
	add.s64 	%rd183, %rd165, 4;
	mul.wide.s32 	%rd166, %r2, 4;
	add.s64 	%rd167, %rd166, %rd164;
	add.s64 	%rd168, %rd167, %rd4;
	add.s64 	%rd182, %rd168, 4;
	neg.s32 	%r314, %r56;
$L__BB3_38:
	.pragma "nounroll";
	ld.global.u32 	%r287, [%rd183];
	ld.global.u32 	%r288, [%rd182];
	mad.lo.s32 	%r316, %r287, %r316, %r288;
	add.s64 	%rd183, %rd183, 4;
	add.s64 	%rd182, %rd182, 4;
	add.s32 	%r314, %r314, 1;
	setp.ne.s32 	%p27, %r314, 0;
	@%p27 bra 	$L__BB3_38;
$L__BB3_39:
	ld.param.u64 	%rd175, [_Z21transposeTensorKernelPfS_iPiS0_S0_S0_S0_ii_param_0];
	cvta.to.global.u64 	%rd169, %rd175;
	mul.wide.s32 	%rd170, %r316, 4;
	add.s64 	%rd171, %rd169, %rd170;
	ld.global.f32 	%f1, [%rd171];
	cvta.to.global.u64 	%rd172, %rd34;
	mul.wide.s32 	%rd173, %r1, 4;
	add.s64 	%rd174, %rd172, %rd173;
	st.global.f32 	[%rd174], %f1;
$L__BB3_40:
	ret;

}
	// .globl	_Z22transformBboxSQDKernelPfS_S_ffS_S_iii
.visible .entry _Z22transformBboxSQDKernelPfS_S_ffS_S_iii(
	.param .u64 .ptr .align 1 _Z22transformBboxSQDKernelPfS_S_ffS_S_iii_param_0,
	.param .u64 .ptr .align 1 _Z22transformBboxSQDKernelPfS_S_ffS_S_iii_param_1,
	.param .u64 .ptr .align 1 _Z22transformBboxSQDKernelPfS_S_ffS_S_iii_param_2,
	.param .f32 _Z22transformBboxSQDKernelPfS_S_ffS_S_iii_param_3,
	.param .f32 _Z22transformBboxSQDKernelPfS_S_ffS_S_iii_param_4,
	.param .u64 .ptr .align 1 _Z22transformBboxSQDKernelPfS_S_ffS_S_iii_param_5,
	.param .u64 .ptr .align 1 _Z22transformBboxSQDKernelPfS_S_ffS_S_iii_param_6,
	.param .u32 _Z22transformBboxSQDKernelPfS_S_ffS_S_iii_param_7,
	.param .u32 _Z22transformBboxSQDKernelPfS_S_ffS_S_iii_param_8,
	.param .u32 _Z22transformBboxSQDKernelPfS_S_ffS_S_iii_param_9
)
{
	.reg .pred 	%p<14>;
	.reg .b32 	%r<14>;
	.reg .b32 	%f<75>;
	.reg .b64 	%rd<29>;
	.reg .b64 	%fd<15>;

	ld.param.u64 	%rd4, [_Z22transformBboxSQDKernelPfS_S_ffS_S_iii_param_0];
	ld.param.u64 	%rd5, [_Z22transformBboxSQDKernelPfS_S_ffS_S_iii_param_1];
	ld.param.u64 	%rd6, [_Z22transformBboxSQDKernelPfS_S_ffS_S_iii_param_2];
	ld.param.f32 	%f24, [_Z22transformBboxSQDKernelPfS_S_ffS_S_iii_param_3];
	ld.param.f32 	%f25, [_Z22transformBboxSQDKernelPfS_S_ffS_S_iii_param_4];
	ld.param.u64 	%rd7, [_Z22transformBboxSQDKernelPfS_S_ffS_S_iii_param_5];
	ld.param.u64 	%rd8, [_Z22transformBboxSQDKernelPfS_S_ffS_S_iii_param_6];
	ld.param.u32 	%r2, [_Z22transformBboxSQDKernelPfS_S_ffS_S_iii_param_7];
	ld.param.u32 	%r3, [_Z22transformBboxSQDKernelPfS_S_ffS_S_iii_param_8];
	ld.param.u32 	%r4, [_Z22transformBboxSQDKernelPfS_S_ffS_S_iii_param_9];
	mov.u32 	%r5, %ctaid.x;
	mov.u32 	%r6, %tid.x;
	mad.lo.s32 	%r1, %r3, %r5, %r6;
	setp.ge.s32 	%p1, %r1, %r4;
	@%p1 bra 	$L__BB4_18;
	cvta.to.global.u64 	%rd9, %rd7;
	cvta.to.global.u64 	%rd10, %rd8;
	cvta.to.global.u64 	%rd11, %rd4;
	cvta.to.global.u64 	%rd12, %rd5;
	div.s32 	%r7, %r1, %r2;
	mul.wide.s32 	%rd13, %r7, 4;
	add.s64 	%rd14, %rd9, %rd13;
	ld.global.f32 	%f1, [%rd14];
	add.s64 	%rd15, %rd10, %rd13;
	ld.global.f32 	%f2, [%rd15];
	div.rn.f32 	%f3, %f24, %f1;
	div.rn.f32 	%f4, %f25, %f2;
	mul.lo.s32 	%r8, %r2, %r7;
	mad.lo.s32 	%r9, %r8, 3, %r1;
	mul.wide.s32 	%rd16, %r9, 4;
	add.s64 	%rd17, %rd11, %rd16;
	ld.global.f32 	%f26, [%rd17];
	mul.wide.s32 	%rd1, %r2, 4;
	add.s64 	%rd18, %rd17, %rd1;
	ld.global.f32 	%f27, [%rd18];
	add.s64 	%rd19, %rd18, %rd1;
	ld.global.f32 	%f5, [%rd19];
	add.s64 	%rd20, %rd19, %rd1;
	ld.global.f32 	%f6, [%rd20];
	add.s64 	%rd21, %rd12, %rd16;
	ld.global.f32 	%f28, [%rd21];
	add.s64 	%rd22, %rd21, %rd1;
	ld.global.f32 	%f29, [%rd22];
	add.s64 	%rd23, %rd22, %rd1;
	ld.global.f32 	%f7, [%rd23];
	add.s64 	%rd24, %rd23, %rd1;
	ld.global.f32 	%f8, [%rd24];
	mul.f32 	%f30, %f26, %f7;
	div.rn.f32 	%f31, %f30, %f1;
	add.f32 	%f9, %f28, %f31;
	mul.f32 	%f32, %f27, %f8;
	div.rn.f32 	%f33, %f32, %f2;
	add.f32 	%f10, %f29, %f33;
	setp.geu.f32 	%p2, %f5, 0f3F800000;
	@%p2 bra 	$L__BB4_3;
	fma.rn.f32 	%f35, %f5, 0f3BBB989D, 0f3F000000;
	cvt.sat.f32.f32 	%f36, %f35;
	mov.f32 	%f37, 0f4B400001;
	mov.f32 	%f38, 0f437C0000;
	fma.rm.f32 	%f39, %f36, %f38, %f37;
	add.f32 	%f40, %f39, 0fCB40007F;
	neg.f32 	%f41, %f40;
	fma.rn.f32 	%f42, %f5, 0f3FB8AA3B, %f41;
	fma.rn.f32 	%f43, %f5, 0f32A57060, %f42;
	mov.b32 	%r10, %f39;
	shl.b32 	%r11, %r10, 23;
	mov.b32 	%f44, %r11;
	ex2.approx.ftz.f32 	%f45, %f43;
	mul.f32 	%f71, %f45, %f44;
	bra.uni 	$L__BB4_4;
$L__BB4_3:
	ld.global.f32 	%f34, [E];
	mul.f32 	%f71, %f5, %f34;
$L__BB4_4:
	mul.f32 	%f46, %f7, %f71;
	div.rn.f32 	%f14, %f46, %f1;
	setp.geu.f32 	%p3, %f6, 0f3F800000;
	@%p3 bra 	$L__BB4_6;
	fma.rn.f32 	%f48, %f6, 0f3BBB989D, 0f3F000000;
	cvt.sat.f32.f32 	%f49, %f48;
	mov.f32 	%f50, 0f4B400001;
	mov.f32 	%f51, 0f437C0000;
	fma.rm.f32 	%f52, %f49, %f51, %f50;
	add.f32 	%f53, %f52, 0fCB40007F;
	neg.f32 	%f54, %f53;
	fma.rn.f32 	%f55, %f6, 0f3FB8AA3B, %f54;
	fma.rn.f32 	%f56, %f6, 0f32A57060, %f55;
	mov.b32 	%r12, %f52;
	shl.b32 	%r13, %r12, 23;
	mov.b32 	%f57, %r13;
	ex2.approx.ftz.f32 	%f58, %f56;
	mul.f32 	%f72, %f58, %f57;
	bra.uni 	$L__BB4_7;
$L__BB4_6:
	ld.global.f32 	%f47, [E];
	mul.f32 	%f72, %f6, %f47;
$L__BB4_7:
	mul.f32 	%f59, %f8, %f72;
	div.rn.f32 	%f60, %f59, %f2;
	cvt.f64.f32 	%fd6, %f9;
	cvt.f64.f32 	%fd7, %f14;
	mul.f64 	%fd8, %fd7, 0d3FE0000000000000;
	setp.lt.f64 	%p4, %fd8, %fd6;
	sub.f64 	%fd9, %fd6, %fd8;
	selp.f64 	%fd10, %fd9, 0d0000000000000000, %p4;
	add.f32 	%f18, %f3, 0fBF800000;
	cvt.f64.f32 	%fd11, %f18;
	setp.lt.f64 	%p5, %fd10, %fd11;
	cvt.rn.f32.f64 	%f61, %fd10;
	selp.f32 	%f62, %f61, %f18, %p5;
	cvta.to.global.u64 	%rd25, %rd6;
	mul.wide.s32 	%rd26, %r1, 4;
	add.s64 	%rd27, %rd25, %rd26;
	st.global.f32 	[%rd27], %f62;
	cvt.f64.f32 	%fd1, %f10;
	cvt.f64.f32 	%fd12, %f60;
	mul.f64 	%fd2, %fd12, 0d3FE0000000000000;
	setp.lt.f64 	%p6, %fd2, %fd1;
	sub.f64 	%fd13, %fd1, %fd2;
	selp.f64 	%fd14, %fd13, 0d0000000000000000, %p6;
	add.f32 	%f19, %f4, 0fBF800000;
	cvt.f64.f32 	%fd3, %f19;
	setp.lt.f64 	%p7, %fd14, %fd3;
	cvt.rn.f32.f64 	%f63, %fd14;
	selp.f32 	%f64, %f63, %f19, %p7;
	add.s64 	%rd2, %rd27, %rd1;
	st.global.f32 	[%rd2], %f64;
	add.f64 	%fd4, %fd8, %fd6;
	setp.geu.f64 	%p8, %fd4, %fd11;
	mov.f32 	%f73, 0f00000000;
	@%p8 bra 	$L__BB4_10;
	setp.gt.f64 	%p10, %fd4, 0d0000000000000000;
	@%p10 bra 	$L__BB4_9;
	bra.uni 	$L__BB4_12;
$L__BB4_9:
	cvt.rn.f32.f64 	%f73, %fd4;
	bra.uni 	$L__BB4_12;
$L__BB4_10:
	setp.gt.f32 	%p9, %f18, 0f00000000;
	@%p9 bra 	$L__BB4_11;
	bra.uni 	$L__BB4_12;
$L__BB4_11:
	mov.f32 	%f73, %f18;
$L__BB4_12:
	add.s64 	%rd3, %rd2, %rd1;
	st.global.f32 	[%rd3], %f73;
	add.f64 	%fd5, %fd2, %fd1;
	setp.geu.f64 	%p11, %fd5, %fd3;
	mov.f32 	%f74, 0f00000000;
	@%p11 bra 	$L__BB4_15;
	setp.gt.f64 	%p13, %fd5, 0d0000000000000000;
	@%p13 bra 	$L__BB4_14;
	bra.uni 	$L__BB4_17;
$L__BB4_14:
	cvt.rn.f32.f64 	%f74, %fd5;
	bra.uni 	$L__BB4_17;
$L__BB4_15:
	setp.gt.f32 	%p12, %f19, 0f00000000;
	@%p12 bra 	$L__BB4_16;
	bra.uni 	$L__BB4_17;
$L__BB4_16:
	mov.f32 	%f74, %f19;
$L__BB4_17:
	add.s64 	%rd28, %rd3, %rd1;
	st.global.f32 	[%rd28], %f74;
$L__BB4_18:
	ret;

}
	// .globl	_Z18pickElementsKernelPfS_Piiii
.visible .entry _Z18pickElementsKernelPfS_Piiii(
	.param .u64 .ptr .align 1 _Z18pickElementsKernelPfS_Piiii_param_0,
	.param .u64 .ptr .align 1 _Z18pickElementsKernelPfS_Piiii_param_1,
	.param .u64 .ptr .align 1 _Z18pickElementsKernelPfS_Piiii_param_2,
	.param .u32 _Z18pickElementsKernelPfS_Piiii_param_3,
	.param .u32 _Z18pickElementsKernelPfS_Piiii_param_4,
	.param .u32 _Z18pickElementsKernelPfS_Piiii_param_5
)
{
	.reg .pred 	%p<11>;
	.reg .b32 	%r<49>;
	.reg .b32 	%f<30>;
	.reg .b64 	%rd<27>;

	ld.param.u64 	%rd7, [_Z18pickElementsKernelPfS_Piiii_param_0];
	ld.param.u64 	%rd8, [_Z18pickElementsKernelPfS_Piiii_param_1];
	ld.param.u64 	%rd6, [_Z18pickElementsKernelPfS_Piiii_param_2];
	ld.param.u32 	%r29, [_Z18pickElementsKernelPfS_Piiii_param_3];
	ld.param.u32 	%r30, [_Z18pickElementsKernelPfS_Piiii_param_4];
	ld.param.u32 	%r31, [_Z18pickElementsKernelPfS_Piiii_param_5];
	cvta.to.global.u64 	%rd1, %rd8;
	cvta.to.global.u64 	%rd2, %rd7;
	mov.u32 	%r32, %ctaid.x;
	mov.u32 	%r33, %tid.x;
	mad.lo.s32 	%r1, %r30, %r32, %r33;
	setp.ge.s32 	%p1, %r1, %r31;
	@%p1 bra 	$L__BB5_14;
	cvta.to.global.u64 	%rd3, %rd6;
	setp.lt.s32 	%p2, %r29, 1;
	@%p2 bra 	$L__BB5_14;
	mul.wide.s32 	%rd9, %r1, 4;
	add.s64 	%rd10, %rd3, %rd9;
	ld.global.u32 	%r35, [%rd10];
	mul.lo.s32 	%r2, %r35, %r29;
	mul.lo.s32 	%r3, %r1, %r29;
	and.b32  	%r4, %r29, 15;
	setp.lt.u32 	%p3, %r29, 16;
	mov.b32 	%r44, 0;
	@%p3 bra 	$L__BB5_5;
	and.b32  	%r44, %r29, 2147483632;
	neg.s32 	%r42, %r44;
	add.s64 	%rd4, %rd2, 32;
	add.s64 	%rd5, %rd1, 32;
	mov.u32 	%r40, %r3;
	mov.u32 	%r41, %r2;
$L__BB5_4:
	.pragma "nounroll";
	mul.wide.s32 	%rd11, %r41, 4;
	add.s64 	%rd12, %rd4, %rd11;
	mul.wide.s32 	%rd13, %r40, 4;
	add.s64 	%rd14, %rd5, %rd13;
	ld.global.f32 	%f1, [%rd12+-32];
	st.global.f32 	[%rd14+-32], %f1;
	ld.global.f32 	%f2, [%rd12+-28];
	st.global.f32 	[%rd14+-28], %f2;
	ld.global.f32 	%f3, [%rd12+-24];
	st.global.f32 	[%rd14+-24], %f3;
	ld.global.f32 	%f4, [%rd12+-20];
	st.global.f32 	[%rd14+-20], %f4;
	ld.global.f32 	%f5, [%rd12+-16];
	st.global.f32 	[%rd14+-16], %f5;
	ld.global.f32 	%f6, [%rd12+-12];
	st.global.f32 	[%rd14+-12], %f6;
	ld.global.f32 	%f7, [%rd12+-8];
	st.global.f32 	[%rd14+-8], %f7;
	ld.global.f32 	%f8, [%rd12+-4];
	st.global.f32 	[%rd14+-4], %f8;
	ld.global.f32 	%f9, [%rd12];
	st.global.f32 	[%rd14], %f9;
	ld.global.f32 	%f10, [%rd12+4];
	st.global.f32 	[%rd14+4], %f10;
	ld.global.f32 	%f11, [%rd12+8];
	st.global.f32 	[%rd14+8], %f11;
	ld.global.f32 	%f12, [%rd12+12];
	st.global.f32 	[%rd14+12], %f12;
	ld.global.f32 	%f13, [%rd12+16];
	st.global.f32 	[%rd14+16], %f13;
	ld.global.f32 	%f14, [%rd12+20];
	st.global.f32 	[%rd14+20], %f14;
	ld.global.f32 	%f15, [%rd12+24];
	st.global.f32 	[%rd14+24], %f15;
	ld.global.f32 	%f16, [%rd12+28];
	st.global.f32 	[%rd14+28], %f16;
	add.s32 	%r42, %r42, 16;
	add.s32 	%r41, %r41, 16;
	add.s32 	%r40, %r40, 16;
	setp.ne.s32 	%p4, %r42, 0;
	@%p4 bra 	$L__BB5_4;
$L__BB5_5:
	setp.eq.s32 	%p5, %r4, 0;
	@%p5 bra 	$L__BB5_14;
	and.b32  	%r14, %r29, 7;
	setp.lt.u32 	%p6, %r4, 8;
	@%p6 bra 	$L__BB5_8;
	add.s32 	%r36, %r44, %r2;
	mul.wide.s32 	%rd15, %r36, 4;
	add.s64 	%rd16, %rd2, %rd15;
	ld.global.f32 	%f17, [%rd16];
	add.s32 	%r37, %r44, %r3;
	mul.wide.s32 	%rd17, %r37, 4;
	add.s64 	%rd18, %rd1, %rd17;
	st.global.f32 	[%rd18], %f17;
	ld.global.f32 	%f18, [%rd16+4];
	st.global.f32 	[%rd18+4], %f18;
	ld.global.f32 	%f19, [%rd16+8];
	st.global.f32 	[%rd18+8], %f19;
	ld.global.f32 	%f20, [%rd16+12];
	st.global.f32 	[%rd18+12], %f20;
	ld.global.f32 	%f21, [%rd16+16];
	st.global.f32 	[%rd18+16], %f21;
	ld.global.f32 	%f22, [%rd16+20];
	st.global.f32 	[%rd18+20], %f22;
	ld.global.f32 	%f23, [%rd16+24];
	st.global.f32 	[%rd18+24], %f23;
	ld.global.f32 	%f24, [%rd16+28];
	st.global.f32 	[%rd18+28], %f24;
	add.s32 	%r44, %r44, 8;
$L__BB5_8:
	setp.eq.s32 	%p7, %r14, 0;
	@%p7 bra 	$L__BB5_14;
	and.b32  	%r17, %r29, 3;
	setp.lt.u32 	%p8, %r14, 4;
	@%p8 bra 	$L__BB5_11;
	add.s32 	%r38, %r44, %r2;
	mul.wide.s32 	%rd19, %r38, 4;
	add.s64 	%rd20, %rd2, %rd19;
	ld.global.f32 	%f25, [%rd20];
	add.s32 	%r39, %r44, %r3;
	mul.wide.s32 	%rd21, %r39, 4;
	add.s64 	%rd22, %rd1, %rd21;
	st.global.f32 	[%rd22], %f25;
	ld.global.f32 	%f26, [%rd20+4];
	st.global.f32 	[%rd22+4], %f26;
	ld.global.f32 	%f27, [%rd20+8];
	st.global.f32 	[%rd22+8], %f27;
	ld.global.f32 	%f28, [%rd20+12];
	st.global.f32 	[%rd22+12], %f28;
	add.s32 	%r44, %r44, 4;
$L__BB5_11:
	setp.eq.s32 	%p9, %r17, 0;
	@%p9 bra 	$L__BB5_14;
	add.s32 	%r48, %r44, %r3;
	add.s32 	%r47, %r44, %r2;
	neg.s32 	%r46, %r17;
$L__BB5_13:
	.pragma "nounroll";
	mul.wide.s32 	%rd23, %r48, 4;
	add.s64 	%rd24, %rd1, %rd23;
	mul.wide.s32 	%rd25, %r47, 4;
	add.s64 	%rd26, %rd2, %rd25;
	ld.global.f32 	%f29, [%rd26];
	st.global.f32 	[%rd24], %f29;
	add.s32 	%r48, %r48, 1;
	add.s32 	%r47, %r47, 1;
	add.s32 	%r46, %r46, 1;
	setp.ne.s32 	%p10, %r46, 0;
	@%p10 bra 	$L__BB5_13;
$L__BB5_14:
	ret;

}


// ===== COMPILED SASS (sm_100) =====

	.target	sm_100

	.elftype	@"ET_EXEC"


//--------------------- .note.nv.tkinfo           --------------------------
	.section	.note.nv.tkinfo,"",@"SHT_NOTE"
	.sectionflags	@"SHF_NOTE_NV_TKINFO"
	.tkinfo
        /*0018*/ 	.word	0x00000002
        /*0030*/ 	.string	""
        /*0030*/ 	.string	"ptxas"
        /*0030*/ 	.string	"Cuda compilation tools, release 13.0, V13.0.88"
        /*0030*/ 	.string	"Build cuda_13.0.r13.0/compiler.36424714_0"
        /*0030*/ 	.string	"-arch sm_100 -m 64 "



//--------------------- .note.nv.cuinfo           --------------------------
	.section	.note.nv.cuinfo,"",@"SHT_NOTE"
	.sectionflags	@"SHF_NOTE_NV_CUINFO"
        /*0018*/ 	.short	0x0002
        /*001a*/ 	.short	0x0064
        /*001c*/ 	.short	0x0082
	.zero		2


//--------------------- .nv.info                  --------------------------
	.section	.nv.info,"",@"SHT_CUDA_INFO"
	.align	4


	//----- nvinfo : EIATTR_REGCOUNT
	.align		4
        /*0000*/ 	.byte	0x04, 0x2f
        /*0002*/ 	.short	(.L_2 - .L_1)
	.align		4
.L_1:
        /*0004*/ 	.word	index@(_Z17sliceTensorKernelPfS_iiiiii)
        /*0008*/ 	.word	0x0000000c


	//----- nvinfo : EIATTR_FRAME_SIZE
	.align		4
.L_2:
        /*000c*/ 	.byte	0x04, 0x11
        /*000e*/ 	.short	(.L_4 - .L_3)
	.align		4
.L_3:
        /*0010*/ 	.word	index@(_Z17sliceTensorKernelPfS_iiiiii)
        /*0014*/ 	.word	0x00000000


	//----- nvinfo : EIATTR_REGCOUNT
	.align		4
.L_4:
        /*0018*/ 	.byte	0x04, 0x2f
        /*001a*/ 	.short	(.L_6 - .L_5)
	.align		4
.L_5:
        /*001c*/ 	.word	index@(_Z18reduceArgMaxKernelPfS_S_iiiii)
        /*0020*/ 	.word	0x00000020


	//----- nvinfo : EIATTR_FRAME_SIZE
	.align		4
.L_6:
        /*0024*/ 	.byte	0x04, 0x11
        /*0026*/ 	.short	(.L_8 - .L_7)
	.align		4
.L_7:
        /*0028*/ 	.word	index@(_Z18reduceArgMaxKernelPfS_S_iiiii)
        /*002c*/ 	.word	0x00000000


	//----- nvinfo : EIATTR_REGCOUNT
	.align		4
.L_8:
        /*0030*/ 	.byte	0x04, 0x2f
        /*0032*/ 	.short	(.L_10 - .L_9)
	.align		4
.L_9:
        /*0034*/ 	.word	index@(_Z21multiplyElementKernelPfS_S_ii)
        /*0038*/ 	.word	0x0000000c


	//----- nvinfo : EIATTR_FRAME_SIZE
	.align		4
.L_10:
        /*003c*/ 	.byte	0x04, 0x11
        /*003e*/ 	.short	(.L_12 - .L_11)
	.align		4
.L_11:
        /*0040*/ 	.word	index@(_Z21multiplyElementKernelPfS_S_ii)
        /*0044*/ 	.word	0x00000000


	//----- nvinfo : EIATTR_REGCOUNT
	.align		4
.L_12:
        /*0048*/ 	.byte	0x04, 0x2f
        /*004a*/ 	.short	(.L_14 - .L_13)
	.align		4
.L_13:
        /*004c*/ 	.word	index@(_Z21transposeTensorKernelPfS_iPiS0_S0_S0_S0_ii)
        /*0050*/ 	.word	0x00000020


	//----- nvinfo : EIATTR_FRAME_SIZE
	.align		4
.L_14:
        /*0054*/ 	.byte	0x04, 0x11
        /*0056*/ 	.short	(.L_16 - .L_15)
	.align		4
.L_15:
        /*0058*/ 	.word	index@(_Z21transposeTensorKernelPfS_iPiS0_S0_S0_S0_ii)
        /*005c*/ 	.word	0x00000000


	//----- nvinfo : EIATTR_REGCOUNT
	.align		4
.L_16:
        /*0060*/ 	.byte	0x04, 0x2f
        /*0062*/ 	.short	(.L_18 - .L_17)
	.align		4
.L_17:
        /*0064*/ 	.word	index@(_Z22transformBboxSQDKernelPfS_S_ffS_S_iii)
        /*0068*/ 	.word	0x00000020


	//----- nvinfo : EIATTR_FRAME_SIZE
	.align		4
.L_18:
        /*006c*/ 	.byte	0x04, 0x11
        /*006e*/ 	.short	(.L_20 - .L_19)
	.align		4
.L_19:
        /*0070*/ 	.word	index@($__internal_0_$__cuda_sm3x_div_rn_noftz_f32_slowpath)
        /*0074*/ 	.word	0x00000000


	//----- nvinfo : EIATTR_FRAME_SIZE
	.align		4
.L_20:
        /*0078*/ 	.byte	0x04, 0x11
        /*007a*/ 	.short	(.L_22 - .L_21)
	.align		4
.L_21:
        /*007c*/ 	.word	index@(_Z22transformBboxSQDKernelPfS_S_ffS_S_iii)
        /*0080*/ 	.word	0x00000000


	//----- nvinfo : EIATTR_REGCOUNT
	.align		4
.L_22:
        /*0084*/ 	.byte	0x04, 0x2f
        /*0086*/ 	.short	(.L_24 - .L_23)
	.align		4
.L_23:
        /*0088*/ 	.word	index@(_Z18pickElementsKernelPfS_Piiii)
        /*008c*/ 	.word	0x0000001a


	//----- nvinfo : EIATTR_FRAME_SIZE
	.align		4
.L_24:
        /*0090*/ 	.byte	0x04, 0x11
        /*0092*/ 	.short	(.L_26 - .L_25)
	.align		4
.L_25:
        /*0094*/ 	.word	index@(_Z18pickElementsKernelPfS_Piiii)
        /*0098*/ 	.word	0x00000000


	//----- nvinfo : EIATTR_MIN_STACK_SIZE
	.align		4
.L_26:
        /*009c*/ 	.byte	0x04, 0x12
        /*009e*/ 	.short	(.L_28 - .L_27)
	.align		4
.L_27:
        /*00a0*/ 	.word	index@(_Z18pickElementsKernelPfS_Piiii)
        /*00a4*/ 	.word	0x00000000


	//----- nvinfo : EIATTR_MIN_STACK_SIZE
	.align		4
.L_28:
        /*00a8*/ 	.byte	0x04, 0x12
        /*00aa*/ 	.short	(.L_30 - .L_29)
	.align		4
.L_29:
        /*00ac*/ 	.word	index@(_Z22transformBboxSQDKernelPfS_S_ffS_S_iii)
        /*00b0*/ 	.word	0x00000000


	//----- nvinfo : EIATTR_MIN_STACK_SIZE
	.align		4
.L_30:
        /*00b4*/ 	.byte	0x04, 0x12
        /*00b6*/ 	.short	(.L_32 - .L_31)
	.align		4
.L_31:
        /*00b8*/ 	.word	index@(_Z21transposeTensorKernelPfS_iPiS0_S0_S0_S0_ii)
        /*00bc*/ 	.word	0x00000000


	//----- nvinfo : EIATTR_MIN_STACK_SIZE
	.align		4
.L_32:
        /*00c0*/ 	.byte	0x04, 0x12
        /*00c2*/ 	.short	(.L_34 - .L_33)
	.align		4
.L_33:
        /*00c4*/ 	.word	index@(_Z21multiplyElementKernelPfS_S_ii)
        /*00c8*/ 	.word	0x00000000


	//----- nvinfo : EIATTR_MIN_STACK_SIZE
	.align		4
.L_34:
        /*00cc*/ 	.byte	0x04, 0x12
        /*00ce*/ 	.short	(.L_36 - .L_35)
	.align		4
.L_35:
        /*00d0*/ 	.word	index@(_Z18reduceArgMaxKernelPfS_S_iiiii)
        /*00d4*/ 	.word	0x00000000


	//----- nvinfo : EIATTR_MIN_STACK_SIZE
	.align		4
.L_36:
        /*00d8*/ 	.byte	0x04, 0x12
        /*00da*/ 	.short	(.L_38 - .L_37)
	.align		4
.L_37:
        /*00dc*/ 	.word	index@(_Z17sliceTensorKernelPfS_iiiiii)
        /*00e0*/ 	.word	0x00000000
.L_38:


//--------------------- .nv.compat                --------------------------
	.section	.nv.compat,"",@"SHT_CUDA_COMPAT_INFO"
	.align	4
        /*0000*/ 	.byte	0x02, 0x09, 0x00, 0x00, 0x02, 0x02, 0x01, 0x00, 0x02, 0x05, 0x05, 0x00, 0x03, 0x07, 0x01, 0x01
        /*0010*/ 	.byte	0x02, 0x03, 0x00, 0x00, 0x02, 0x06, 0x01, 0x00, 0x04, 0x0b, 0x08, 0x00, 0x01, 0x00, 0x00, 0x00
        /*0020*/ 	.byte	0x00, 0x00, 0x00, 0x00


//--------------------- .nv.info._Z18pickElementsKernelPfS_Piiii --------------------------
	.section	.nv.info._Z18pickElementsKernelPfS_Piiii,"",@"SHT_CUDA_INFO"
	.sectionflags	@""
	.align	4


	//----- nvinfo : EIATTR_CUDA_API_VERSION
	.align		4
        /*0000*/ 	.byte	0x04, 0x37
        /*0002*/ 	.short	(.L_40 - .L_39)
.L_39:
        /*0004*/ 	.word	0x00000082


	//----- nvinfo : EIATTR_KPARAM_INFO
	.align		4
.L_40:
        /*0008*/ 	.byte	0x04, 0x17
        /*000a*/ 	.short	(.L_42 - .L_41)
.L_41:
        /*000c*/ 	.word	0x00000000
        /*0010*/ 	.short	0x0005
        /*0012*/ 	.short	0x0020
        /*0014*/ 	.byte	0x00, 0xf0, 0x11, 0x00


	//----- nvinfo : EIATTR_KPARAM_INFO
	.align		4
.L_42:
        /*0018*/ 	.byte	0x04, 0x17
        /*001a*/ 	.short	(.L_44 - .L_43)
.L_43:
        /*001c*/ 	.word	0x00000000
        /*0020*/ 	.short	0x0004
        /*0022*/ 	.short	0x001c
        /*0024*/ 	.byte	0x00, 0xf0, 0x11, 0x00


	//----- nvinfo : EIATTR_KPARAM_INFO
	.align		4
.L_44:
        /*0028*/ 	.byte	0x04, 0x17
        /*002a*/ 	.short	(.L_46 - .L_45)
.L_45:
        /*002c*/ 	.word	0x00000000
        /*0030*/ 	.short	0x0003
        /*0032*/ 	.short	0x0018
        /*0034*/ 	.byte	0x00, 0xf0, 0x11, 0x00


	//----- nvinfo : EIATTR_KPARAM_INFO
	.align		4
.L_46:
        /*0038*/ 	.byte	0x04, 0x17
        /*003a*/ 	.short	(.L_48 - .L_47)
.L_47:
        /*003c*/ 	.word	0x00000000
        /*0040*/ 	.short	0x0002
        /*0042*/ 	.short	0x0010
        /*0044*/ 	.byte	0x00, 0xf5, 0x21, 0x00


	//----- nvinfo : EIATTR_KPARAM_INFO
	.align		4
.L_48:
        /*0048*/ 	.byte	0x04, 0x17
        /*004a*/ 	.short	(.L_50 - .L_49)
.L_49:
        /*004c*/ 	.word	0x00000000
        /*0050*/ 	.short	0x0001
        /*0052*/ 	.short	0x0008
        /*0054*/ 	.byte	0x00, 0xf5, 0x21, 0x00


	//----- nvinfo : EIATTR_KPARAM_INFO
	.align		4
.L_50:
        /*0058*/ 	.byte	0x04, 0x17
        /*005a*/ 	.short	(.L_52 - .L_51)
.L_51:
        /*005c*/ 	.word	0x00000000
        /*0060*/ 	.short	0x0000
        /*0062*/ 	.short	0x0000
        /*0064*/ 	.byte	0x00, 0xf5, 0x21, 0x00


	//----- nvinfo : EIATTR_SPARSE_MMA_MASK
	.align		4
.L_52:
        /*0068*/ 	.byte	0x03, 0x50
        /*006a*/ 	.short	0x0000


	//----- nvinfo : EIATTR_MAXREG_COUNT
	.align		4
        /*006c*/ 	.byte	0x03, 0x1b
        /*006e*/ 	.short	0x00ff


	//----- nvinfo : EIATTR_MERCURY_ISA_VERSION
	.align		4
        /*0070*/ 	.byte	0x03, 0x5f
        /*0072*/ 	.short	0x0101


	//----- nvinfo : EIATTR_VRC_CTA_INIT_COUNT
	.align		4
        /*0074*/ 	.byte	0x02, 0x4a
	.zero		1
	.zero		1


	//----- nvinfo : EIATTR_EXIT_INSTR_OFFSETS
	.align		4
        /*0078*/ 	.byte	0x04, 0x1c
        /*007a*/ 	.short	(.L_54 - .L_53)


	//   ....[0]....
.L_53:
        /*007c*/ 	.word	0x00000070


	//   ....[1]....
        /*0080*/ 	.word	0x000000a0


	//   ....[2]....
        /*0084*/ 	.word	0x000004a0


	//   ....[3]....
        /*0088*/ 	.word	0x00000660


	//   ....[4]....
        /*008c*/ 	.word	0x000007a0


	//   ....[5]....
        /*0090*/ 	.word	0x00000890


	//----- nvinfo : EIATTR_CBANK_PARAM_SIZE
	.align		4
.L_54:
        /*0094*/ 	.byte	0x03, 0x19
        /*0096*/ 	.short	0x0024


	//----- nvinfo : EIATTR_PARAM_CBANK
	.align		4
        /*0098*/ 	.byte	0x04, 0x0a
        /*009a*/ 	.short	(.L_56 - .L_55)
	.align		4
.L_55:
        /*009c*/ 	.word	index@(.nv.constant0._Z18pickElementsKernelPfS_Piiii)
        /*00a0*/ 	.short	0x0380
        /*00a2*/ 	.short	0x0024


	//----- nvinfo : EIATTR_SW_WAR
	.align		4
.L_56:
        /*00a4*/ 	.byte	0x04, 0x36
        /*00a6*/ 	.short	(.L_58 - .L_57)
.L_57:
        /*00a8*/ 	.word	0x00000008
.L_58:


//--------------------- .nv.info._Z22transformBboxSQDKernelPfS_S_ffS_S_iii --------------------------
	.section	.nv.info._Z22transformBboxSQDKernelPfS_S_ffS_S_iii,"",@"SHT_CUDA_INFO"
	.sectionflags	@""
	.align	4


	//----- nvinfo : EIATTR_CUDA_API_VERSION
	.align		4
        /*0000*/ 	.byte	0x04, 0x37
        /*0002*/ 	.short	(.L_60 - .L_59)
.L_59:
        /*0004*/ 	.word	0x00000082


	//----- nvinfo : EIATTR_KPARAM_INFO
	.align		4
.L_60:
        /*0008*/ 	.byte	0x04, 0x17
        /*000a*/ 	.short	(.L_62 - .L_61)
.L_61:
        /*000c*/ 	.word	0x00000000
        /*0010*/ 	.short	0x0009
        /*0012*/ 	.short	0x0038
        /*0014*/ 	.byte	0x00, 0xf0, 0x11, 0x00


	//----- nvinfo : EIATTR_KPARAM_INFO
	.align		4
.L_62:
        /*0018*/ 	.byte	0x04, 0x17
        /*001a*/ 	.short	(.L_64 - .L_63)
.L_63:
        /*001c*/ 	.word	0x00000000
        /*0020*/ 	.short	0x0008
        /*0022*/ 	.short	0x0034
        /*0024*/ 	.byte	0x00, 0xf0, 0x11, 0x00


	//----- nvinfo : EIATTR_KPARAM_INFO
	.align		4
.L_64:
        /*0028*/ 	.byte	0x04, 0x17
        /*002a*/ 	.short	(.L_66 - .L_65)
.L_65:
        /*002c*/ 	.word	0x00000000
        /*0030*/ 	.short	0x0007
        /*0032*/ 	.short	0x0030
        /*0034*/ 	.byte	0x00, 0xf0, 0x11, 0x00


	//----- nvinfo : EIATTR_KPARAM_INFO
	.align		4
.L_66:
        /*0038*/ 	.byte	0x04, 0x17
        /*003a*/ 	.short	(.L_68 - .L_67)
.L_67:
        /*003c*/ 	.word	0x00000000
        /*0040*/ 	.short	0x0006
        /*0042*/ 	.short	0x0028
        /*0044*/ 	.byte	0x00, 0xf5, 0x21, 0x00


	//----- nvinfo : EIATTR_KPARAM_INFO
	.align		4
.L_68:
        /*0048*/ 	.byte	0x04, 0x17
        /*004a*/ 	.short	(.L_70 - .L_69)
.L_69:
        /*004c*/ 	.word	0x00000000
        /*0050*/ 	.short	0x0005
        /*0052*/ 	.short	0x0020
        /*0054*/ 	.byte	0x00, 0xf5, 0x21, 0x00


	//----- nvinfo : EIATTR_KPARAM_INFO
	.align		4
.L_70:
        /*0058*/ 	.byte	0x04, 0x17
        /*005a*/ 	.short	(.L_72 - .L_71)
.L_71:
        /*005c*/ 	.word	0x00000000
        /*0060*/ 	.short	0x0004
        /*0062*/ 	.short	0x001c
        /*0064*/ 	.byte	0x00, 0xf0, 0x11, 0x00


	//----- nvinfo : EIATTR_KPARAM_INFO
	.align		4
.L_72:
        /*0068*/ 	.byte	0x04, 0x17
        /*006a*/ 	.short	(.L_74 - .L_73)
.L_73:
        /*006c*/ 	.word	0x00000000
        /*0070*/ 	.short	0x0003
        /*0072*/ 	.short	0x0018
        /*0074*/ 	.byte	0x00, 0xf0, 0x11, 0x00


	//----- nvinfo : EIATTR_KPARAM_INFO
	.align		4
.L_74:
        /*0078*/ 	.byte	0x04, 0x17
        /*007a*/ 	.short	(.L_76 - .L_75)
.L_75:
        /*007c*/ 	.word	0x00000000
        /*0080*/ 	.short	0x0002
        /*0082*/ 	.short	0x0010
        /*0084*/ 	.byte	0x00, 0xf5, 0x21, 0x00


	//----- nvinfo : EIATTR_KPARAM_INFO
	.align		4
.L_76:
        /*0088*/ 	.byte	0x04, 0x17
        /*008a*/ 	.short	(.L_78 - .L_77)
.L_77:
        /*008c*/ 	.word	0x00000000
        /*0090*/ 	.short	0x0001
        /*0092*/ 	.short	0x0008
        /*0094*/ 	.byte	0x00, 0xf5, 0x21, 0x00


	//----- nvinfo : EIATTR_KPARAM_INFO
	.align		4
.L_78:
        /*0098*/ 	.byte	0x04, 0x17
        /*009a*/ 	.short	(.L_80 - .L_79)
.L_79:
        /*009c*/ 	.word	0x00000000
        /*00a0*/ 	.short	0x0000
        /*00a2*/ 	.short	0x0000
        /*00a4*/ 	.byte	0x00, 0xf5, 0x21, 0x00


	//----- nvinfo : EIATTR_SPARSE_MMA_MASK
	.align		4
.L_80:
        /*00a8*/ 	.byte	0x03, 0x50
        /*00aa*/ 	.short	0x0000


	//----- nvinfo : EIATTR_MAXREG_COUNT
	.align		4
        /*00ac*/ 	.byte	0x03, 0x1b
        /*00ae*/ 	.short	0x00ff


	//----- nvinfo : EIATTR_MERCURY_ISA_VERSION
	.align		4
        /*00b0*/ 	.byte	0x03, 0x5f
        /*00b2*/ 	.short	0x0101


	//----- nvinfo : EIATTR_VRC_CTA_INIT_COUNT
	.align		4
        /*00b4*/ 	.byte	0x02, 0x4a
	.zero		1
	.zero		1


	//----- nvinfo : EIATTR_EXIT_INSTR_OFFSETS
	.align		4
        /*00b8*/ 	.byte	0x04, 0x1c
        /*00ba*/ 	.short	(.L_82 - .L_81)


	//   ....[0]....
.L_81:
        /*00bc*/ 	.word	0x00000070


	//   ....[1]....
        /*00c0*/ 	.word	0x00000f60


	//----- nvinfo : EIATTR_CRS_STACK_SIZE
	.align		4
.L_82:
        /*00c4*/ 	.byte	0x04, 0x1e
        /*00c6*/ 	.short	(.L_84 - .L_83)
.L_83:
        /*00c8*/ 	.word	0x00000000


	//----- nvinfo : EIATTR_CBANK_PARAM_SIZE
	.align		4
.L_84:
        /*00cc*/ 	.byte	0x03, 0x19
        /*00ce*/ 	.short	0x003c


	//----- nvinfo : EIATTR_PARAM_CBANK
	.align		4
        /*00d0*/ 	.byte	0x04, 0x0a
        /*00d2*/ 	.short	(.L_86 - .L_85)
	.align		4
.L_85:
        /*00d4*/ 	.word	index@(.nv.constant0._Z22transformBboxSQDKernelPfS_S_ffS_S_iii)
        /*00d8*/ 	.short	0x0380
        /*00da*/ 	.short	0x003c


	//----- nvinfo : EIATTR_SW_WAR
	.align		4
.L_86:
        /*00dc*/ 	.byte	0x04, 0x36
        /*00de*/ 	.short	(.L_88 - .L_87)
.L_87:
        /*00e0*/ 	.word	0x00000008
.L_88:


//--------------------- .nv.info._Z21transposeTensorKernelPfS_iPiS0_S0_S0_S0_ii --------------------------
	.section	.nv.info._Z21transposeTensorKernelPfS_iPiS0_S0_S0_S0_ii,"",@"SHT_CUDA_INFO"
	.sectionflags	@""
	.align	4


	//----- nvinfo : EIATTR_CUDA_API_VERSION
	.align		4
        /*0000*/ 	.byte	0x04, 0x37
        /*0002*/ 	.short	(.L_90 - .L_89)
.L_89:
        /*0004*/ 	.word	0x00000082


	//----- nvinfo : EIATTR_KPARAM_INFO
	.align		4
.L_90:
        /*0008*/ 	.byte	0x04, 0x17
        /*000a*/ 	.short	(.L_92 - .L_91)
.L_91:
        /*000c*/ 	.word	0x00000000
        /*0010*/ 	.short	0x0009
        /*0012*/ 	.short	0x0044
        /*0014*/ 	.byte	0x00, 0xf0, 0x11, 0x00


	//----- nvinfo : EIATTR_KPARAM_INFO
	.align		4
.L_92:
        /*0018*/ 	.byte	0x04, 0x17
        /*001a*/ 	.short	(.L_94 - .L_93)
.L_93:
        /*001c*/ 	.word	0x00000000
        /*0020*/ 	.short	0x0008
        /*0022*/ 	.short	0x0040
        /*0024*/ 	.byte	0x00, 0xf0, 0x11, 0x00


	//----- nvinfo : EIATTR_KPARAM_INFO
	.align		4
.L_94:
        /*0028*/ 	.byte	0x04, 0x17
        /*002a*/ 	.short	(.L_96 - .L_95)
.L_95:
        /*002c*/ 	.word	0x00000000
        /*0030*/ 	.short	0x0007
        /*0032*/ 	.short	0x0038
        /*0034*/ 	.byte	0x00, 0xf5, 0x21, 0x00


	//----- nvinfo : EIATTR_KPARAM_INFO
	.align		4
.L_96:
        /*0038*/ 	.byte	0x04, 0x17
        /*003a*/ 	.short	(.L_98 - .L_97)
.L_97:
        /*003c*/ 	.word	0x00000000
        /*0040*/ 	.short	0x0006
        /*0042*/ 	.short	0x0030
        /*0044*/ 	.byte	0x00, 0xf5, 0x21, 0x00


	//----- nvinfo : EIATTR_KPARAM_INFO
	.align		4
.L_98:
        /*0048*/ 	.byte	0x04, 0x17
        /*004a*/ 	.short	(.L_100 - .L_99)
.L_99:
        /*004c*/ 	.word	0x00000000
        /*0050*/ 	.short	0x0005
        /*0052*/ 	.short	0x0028
        /*0054*/ 	.byte	0x00, 0xf5, 0x21, 0x00


	//----- nvinfo : EIATTR_KPARAM_INFO
	.align		4
.L_100:
        /*0058*/ 	.byte	0x04, 0x17
        /*005a*/ 	.short	(.L_102 - .L_101)
.L_101:
        /*005c*/ 	.word	0x00000000
        /*0060*/ 	.short	0x0004
        /*0062*/ 	.short	0x0020
        /*0064*/ 	.byte	0x00, 0xf5, 0x21, 0x00


	//----- nvinfo : EIATTR_KPARAM_INFO
	.align		4
.L_102:
        /*0068*/ 	.byte	0x04, 0x17
        /*006a*/ 	.short	(.L_104 - .L_103)
.L_103:
        /*006c*/ 	.word	0x00000000
        /*0070*/ 	.short	0x0003
        /*0072*/ 	.short	0x0018
        /*0074*/ 	.byte	0x00, 0xf5, 0x21, 0x00


	//----- nvinfo : EIATTR_KPARAM_INFO
	.align		4
.L_104:
        /*0078*/ 	.byte	0x04, 0x17
        /*007a*/ 	.short	(.L_106 - .L_105)
.L_105:
        /*007c*/ 	.word	0x00000000
        /*0080*/ 	.short	0x0002
        /*0082*/ 	.short	0x0010
        /*0084*/ 	.byte	0x00, 0xf0, 0x11, 0x00


	//----- nvinfo : EIATTR_KPARAM_INFO
	.align		4
.L_106:
        /*0088*/ 	.byte	0x04, 0x17
        /*008a*/ 	.short	(.L_108 - .L_107)
.L_107:
        /*008c*/ 	.word	0x00000000
        /*0090*/ 	.short	0x0001
        /*0092*/ 	.short	0x0008
        /*0094*/ 	.byte	0x00, 0xf5, 0x21, 0x00


	//----- nvinfo : EIATTR_KPARAM_INFO
	.align		4
.L_108:
        /*0098*/ 	.byte	0x04, 0x17
        /*009a*/ 	.short	(.L_110 - .L_109)
.L_109:
        /*009c*/ 	.word	0x00000000
        /*00a0*/ 	.short	0x0000
        /*00a2*/ 	.short	0x0000
        /*00a4*/ 	.byte	0x00, 0xf5, 0x21, 0x00


	//----- nvinfo : EIATTR_SPARSE_MMA_MASK
	.align		4
.L_110:
        /*00a8*/ 	.byte	0x03, 0x50
        /*00aa*/ 	.short	0x0000


	//----- nvinfo : EIATTR_MAXREG_COUNT
	.align		4
        /*00ac*/ 	.byte	0x03, 0x1b
        /*00ae*/ 	.short	0x00ff


	//----- nvinfo : EIATTR_MERCURY_ISA_VERSION
	.align		4
        /*00b0*/ 	.byte	0x03, 0x5f
        /*00b2*/ 	.short	0x0101


	//----- nvinfo : EIATTR_VRC_CTA_INIT_COUNT
	.align		4
        /*00b4*/ 	.byte	0x02, 0x4a
	.zero		1
	.zero		1


	//----- nvinfo : EIATTR_EXIT_INSTR_OFFSETS
	.align		4
        /*00b8*/ 	.byte	0x04, 0x1c
        /*00ba*/ 	.short	(.L_112 - .L_111)


	//   ....[0]....
.L_111:
        /*00bc*/ 	.word	0x00000060


	//   ....[1]....
        /*00c0*/ 	.word	0x00006380


	//----- nvinfo : EIATTR_CBANK_PARAM_SIZE
	.align		4
.L_112:
        /*00c4*/ 	.byte	0x03, 0x19
        /*00c6*/ 	.short	0x0048


	//----- nvinfo : EIATTR_PARAM_CBANK
	.align		4
        /*00c8*/ 	.byte	0x04, 0x0a
        /*00ca*/ 	.short	(.L_114 - .L_113)
	.align		4
.L_113:
        /*00cc*/ 	.word	index@(.nv.constant0._Z21transposeTensorKernelPfS_iPiS0_S0_S0_S0_ii)
        /*00d0*/ 	.short	0x0380
        /*00d2*/ 	.short	0x0048


	//----- nvinfo : EIATTR_SW_WAR
	.align		4
.L_114:
        /*00d4*/ 	.byte	0x04, 0x36
        /*00d6*/ 	.short	(.L_116 - .L_115)
.L_115:
        /*00d8*/ 	.word	0x00000008
.L_116:


//--------------------- .nv.info._Z21multiplyElementKernelPfS_S_ii --------------------------
	.section	.nv.info._Z21multiplyElementKernelPfS_S_ii,"",@"SHT_CUDA_INFO"
	.sectionflags	@""
	.align	4


	//----- nvinfo : EIATTR_CUDA_API_VERSION
	.align		4
        /*0000*/ 	.byte	0x04, 0x37
        /*0002*/ 	.short	(.L_118 - .L_117)
.L_117:
        /*0004*/ 	.word	0x00000082


	//----- nvinfo : EIATTR_KPARAM_INFO
	.align		4
.L_118:
        /*0008*/ 	.byte	0x04, 0x17
        /*000a*/ 	.short	(.L_120 - .L_119)
.L_119:
        /*000c*/ 	.word	0x00000000
        /*0010*/ 	.short	0x0004
        /*0012*/ 	.short	0x001c
        /*0014*/ 	.byte	0x00, 0xf0, 0x11, 0x00


	//----- nvinfo : EIATTR_KPARAM_INFO
	.align		4
.L_120:
        /*0018*/ 	.byte	0x04, 0x17
        /*001a*/ 	.short	(.L_122 - .L_121)
.L_121:
        /*001c*/ 	.word	0x00000000
        /*0020*/ 	.short	0x0003
        /*0022*/ 	.short	0x0018
        /*0024*/ 	.byte	0x00, 0xf0, 0x11, 0x00


	//----- nvinfo : EIATTR_KPARAM_INFO
	.align		4
.L_122:
        /*0028*/ 	.byte	0x04, 0x17
        /*002a*/ 	.short	(.L_124 - .L_123)
.L_123:
        /*002c*/ 	.word	0x00000000
        /*0030*/ 	.short	0x0002
        /*0032*/ 	.short	0x0010
        /*0034*/ 	.byte	0x00, 0xf5, 0x21, 0x00


	//----- nvinfo : EIATTR_KPARAM_INFO
	.align		4
.L_124:
        /*0038*/ 	.byte	0x04, 0x17
        /*003a*/ 	.short	(.L_126 - .L_125)
.L_125:
        /*003c*/ 	.word	0x00000000
        /*0040*/ 	.short	0x0001
        /*0042*/ 	.short	0x0008
        /*0044*/ 	.byte	0x00, 0xf5, 0x21, 0x00


	//----- nvinfo : EIATTR_KPARAM_INFO
	.align		4
.L_126:
        /*0048*/ 	.byte	0x04, 0x17
        /*004a*/ 	.short	(.L_128 - .L_127)
.L_127:
        /*004c*/ 	.word	0x00000000
        /*0050*/ 	.short	0x0000
        /*0052*/ 	.short	0x0000
        /*0054*/ 	.byte	0x00, 0xf5, 0x21, 0x00


	//----- nvinfo : EIATTR_SPARSE_MMA_MASK
	.align		4
.L_128:
        /*0058*/ 	.byte	0x03, 0x50
        /*005a*/ 	.short	0x0000


	//----- nvinfo : EIATTR_MAXREG_COUNT
	.align		4
        /*005c*/ 	.byte	0x03, 0x1b
        /*005e*/ 	.short	0x00ff


	//----- nvinfo : EIATTR_MERCURY_ISA_VERSION
	.align		4
        /*0060*/ 	.byte	0x03, 0x5f
        /*0062*/ 	.short	0x0101


	//----- nvinfo : EIATTR_VRC_CTA_INIT_COUNT
	.align		4
        /*0064*/ 	.byte	0x02, 0x4a
	.zero		1
	.zero		1


	//----- nvinfo : EIATTR_EXIT_INSTR_OFFSETS
	.align		4
        /*0068*/ 	.byte	0x04, 0x1c
        /*006a*/ 	.short	(.L_130 - .L_129)


	//   ....[0]....
.L_129:
        /*006c*/ 	.word	0x00000060


	//   ....[1]....
        /*0070*/ 	.word	0x00000120


	//----- nvinfo : EIATTR_CBANK_PARAM_SIZE
	.align		4
.L_130:
        /*0074*/ 	.byte	0x03, 0x19
        /*0076*/ 	.short	0x0020


	//----- nvinfo : EIATTR_PARAM_CBANK
	.align		4
        /*0078*/ 	.byte	0x04, 0x0a
        /*007a*/ 	.short	(.L_132 - .L_131)
	.align		4
.L_131:
        /*007c*/ 	.word	index@(.nv.constant0._Z21multiplyElementKernelPfS_S_ii)
        /*0080*/ 	.short	0x0380
        /*0082*/ 	.short	0x0020


	//----- nvinfo : EIATTR_SW_WAR
	.align		4
.L_132:
        /*0084*/ 	.byte	0x04, 0x36
        /*0086*/ 	.short	(.L_134 - .L_133)
.L_133:
        /*0088*/ 	.word	0x00000008
.L_134:


//--------------------- .nv.info._Z18reduceArgMaxKernelPfS_S_iiiii --------------------------
	.section	.nv.info._Z18reduceArgMaxKernelPfS_S_iiiii,"",@"SHT_CUDA_INFO"
	.sectionflags	@""
	.align	4


	//----- nvinfo : EIATTR_CUDA_API_VERSION
	.align		4
        /*0000*/ 	.byte	0x04, 0x37
        /*0002*/ 	.short	(.L_136 - .L_135)
.L_135:
        /*0004*/ 	.word	0x00000082


	//----- nvinfo : EIATTR_KPARAM_INFO
	.align		4
.L_136:
        /*0008*/ 	.byte	0x04, 0x17
        /*000a*/ 	.short	(.L_138 - .L_137)
.L_137:
        /*000c*/ 	.word	0x00000000
        /*0010*/ 	.short	0x0007
        /*0012*/ 	.short	0x0028
        /*0014*/ 	.byte	0x00, 0xf0, 0x11, 0x00


	//----- nvinfo : EIATTR_KPARAM_INFO
	.align		4
.L_138:
        /*0018*/ 	.byte	0x04, 0x17
        /*001a*/ 	.short	(.L_140 - .L_139)
.L_139:
        /*001c*/ 	.word	0x00000000
        /*0020*/ 	.short	0x0006
        /*0022*/ 	.short	0x0024
        /*0024*/ 	.byte	0x00, 0xf0, 0x11, 0x00


	//----- nvinfo : EIATTR_KPARAM_INFO
	.align		4
.L_140:
        /*0028*/ 	.byte	0x04, 0x17
        /*002a*/ 	.short	(.L_142 - .L_141)
.L_141:
        /*002c*/ 	.word	0x00000000
        /*0030*/ 	.short	0x0005
        /*0032*/ 	.short	0x0020
        /*0034*/ 	.byte	0x00, 0xf0, 0x11, 0x00


	//----- nvinfo : EIATTR_KPARAM_INFO
	.align		4
.L_142:
        /*0038*/ 	.byte	0x04, 0x17
        /*003a*/ 	.short	(.L_144 - .L_143)
.L_143:
        /*003c*/ 	.word	0x00000000
        /*0040*/ 	.short	0x0004
        /*0042*/ 	.short	0x001c
        /*0044*/ 	.byte	0x00, 0xf0, 0x11, 0x00


	//----- nvinfo : EIATTR_KPARAM_INFO
	.align		4
.L_144:
        /*0048*/ 	.byte	0x04, 0x17
        /*004a*/ 	.short	(.L_146 - .L_145)
.L_145:
        /*004c*/ 	.word	0x00000000
        /*0050*/ 	.short	0x0003
        /*0052*/ 	.short	0x0018
        /*0054*/ 	.byte	0x00, 0xf0, 0x11, 0x00


	//----- nvinfo : EIATTR_KPARAM_INFO
	.align		4
.L_146:
        /*0058*/ 	.byte	0x04, 0x17
        /*005a*/ 	.short	(.L_148 - .L_147)
.L_147:
        /*005c*/ 	.word	0x00000000
        /*0060*/ 	.short	0x0002
        /*0062*/ 	.short	0x0010
        /*0064*/ 	.byte	0x00, 0xf5, 0x21, 0x00


	//----- nvinfo : EIATTR_KPARAM_INFO
	.align		4
.L_148:
        /*0068*/ 	.byte	0x04, 0x17
        /*006a*/ 	.short	(.L_150 - .L_149)
.L_149:
        /*006c*/ 	.word	0x00000000
        /*0070*/ 	.short	0x0001
        /*0072*/ 	.short	0x0008
        /*0074*/ 	.byte	0x00, 0xf5, 0x21, 0x00


	//----- nvinfo : EIATTR_KPARAM_INFO
	.align		4
.L_150:
        /*0078*/ 	.byte	0x04, 0x17
        /*007a*/ 	.short	(.L_152 - .L_151)
.L_151:
        /*007c*/ 	.word	0x00000000
        /*0080*/ 	.short	0x0000
        /*0082*/ 	.short	0x0000
        /*0084*/ 	.byte	0x00, 0xf5, 0x21, 0x00


	//----- nvinfo : EIATTR_SPARSE_MMA_MASK
	.align		4
.L_152:
        /*0088*/ 	.byte	0x03, 0x50
        /*008a*/ 	.short	0x0000


	//----- nvinfo : EIATTR_MAXREG_COUNT
	.align		4
        /*008c*/ 	.byte	0x03, 0x1b
        /*008e*/ 	.short	0x00ff


	//----- nvinfo : EIATTR_MERCURY_ISA_VERSION
	.align		4
        /*0090*/ 	.byte	0x03, 0x5f
        /*0092*/ 	.short	0x0101


	//----- nvinfo : EIATTR_VRC_CTA_INIT_COUNT
	.align		4
        /*0094*/ 	.byte	0x02, 0x4a
	.zero		1
	.zero		1


	//----- nvinfo : EIATTR_EXIT_INSTR_OFFSETS
	.align		4
        /*0098*/ 	.byte	0x04, 0x1c
        /*009a*/ 	.short	(.L_154 - .L_153)


	//   ....[0]....
.L_153:
        /*009c*/ 	.word	0x00000070


	//   ....[1]....
        /*00a0*/ 	.word	0x00000eb0


	//----- nvinfo : EIATTR_CBANK_PARAM_SIZE
	.align		4
.L_154:
        /*00a4*/ 	.byte	0x03, 0x19
        /*00a6*/ 	.short	0x002c


	//----- nvinfo : EIATTR_PARAM_CBANK
	.align		4
        /*00a8*/ 	.byte	0x04, 0x0a
        /*00aa*/ 	.short	(.L_156 - .L_155)
	.align		4
.L_155:
        /*00ac*/ 	.word	index@(.nv.constant0._Z18reduceArgMaxKernelPfS_S_iiiii)
        /*00b0*/ 	.short	0x0380
        /*00b2*/ 	.short	0x002c


	//----- nvinfo : EIATTR_SW_WAR
	.align		4
.L_156:
        /*00b4*/ 	.byte	0x04, 0x36
        /*00b6*/ 	.short	(.L_158 - .L_157)
.L_157:
        /*00b8*/ 	.word	0x00000008
.L_158:


//--------------------- .nv.info._Z17sliceTensorKernelPfS_iiiiii --------------------------
	.section	.nv.info._Z17sliceTensorKernelPfS_iiiiii,"",@"SHT_CUDA_INFO"
	.sectionflags	@""
	.align	4


	//----- nvinfo : EIATTR_CUDA_API_VERSION
	.align		4
        /*0000*/ 	.byte	0x04, 0x37
        /*0002*/ 	.short	(.L_160 - .L_159)
.L_159:
        /*0004*/ 	.word	0x00000082


	//----- nvinfo : EIATTR_KPARAM_INFO
	.align		4
.L_160:
        /*0008*/ 	.byte	0x04, 0x17
        /*000a*/ 	.short	(.L_162 - .L_161)
.L_161:
        /*000c*/ 	.word	0x00000000
        /*0010*/ 	.short	0x0007
        /*0012*/ 	.short	0x0024
        /*0014*/ 	.byte	0x00, 0xf0, 0x11, 0x00


	//----- nvinfo : EIATTR_KPARAM_INFO
	.align		4
.L_162:
        /*0018*/ 	.byte	0x04, 0x17
        /*001a*/ 	.short	(.L_164 - .L_163)
.L_163:
        /*001c*/ 	.word	0x00000000
        /*0020*/ 	.short	0x0006
        /*0022*/ 	.short	0x0020
        /*0024*/ 	.byte	0x00, 0xf0, 0x11, 0x00


	//----- nvinfo : EIATTR_KPARAM_INFO
	.align		4
.L_164:
        /*0028*/ 	.byte	0x04, 0x17
        /*002a*/ 	.short	(.L_166 - .L_165)
.L_165:
        /*002c*/ 	.word	0x00000000
        /*0030*/ 	.short	0x0005
        /*0032*/ 	.short	0x001c
        /*0034*/ 	.byte	0x00, 0xf0, 0x11, 0x00


	//----- nvinfo : EIATTR_KPARAM_INFO
	.align		4
.L_166:
        /*0038*/ 	.byte	0x04, 0x17
        /*003a*/ 	.short	(.L_168 - .L_167)
.L_167:
        /*003c*/ 	.word	0x00000000
        /*0040*/ 	.short	0x0004
        /*0042*/ 	.short	0x0018
        /*0044*/ 	.byte	0x00, 0xf0, 0x11, 0x00


	//----- nvinfo : EIATTR_KPARAM_INFO
	.align		4
.L_168:
        /*0048*/ 	.byte	0x04, 0x17
        /*004a*/ 	.short	(.L_170 - .L_169)
.L_169:
        /*004c*/ 	.word	0x00000000
        /*0050*/ 	.short	0x0003
        /*0052*/ 	.short	0x0014
        /*0054*/ 	.byte	0x00, 0xf0, 0x11, 0x00


	//----- nvinfo : EIATTR_KPARAM_INFO
	.align		4
.L_170:
        /*0058*/ 	.byte	0x04, 0x17
        /*005a*/ 	.short	(.L_172 - .L_171)
.L_171:
        /*005c*/ 	.word	0x00000000
        /*0060*/ 	.short	0x0002
        /*0062*/ 	.short	0x0010
        /*0064*/ 	.byte	0x00, 0xf0, 0x11, 0x00


	//----- nvinfo : EIATTR_KPARAM_INFO
	.align		4
.L_172:
        /*0068*/ 	.byte	0x04, 0x17
        /*006a*/ 	.short	(.L_174 - .L_173)
.L_173:
        /*006c*/ 	.word	0x00000000
        /*0070*/ 	.short	0x0001
        /*0072*/ 	.short	0x0008
        /*0074*/ 	.byte	0x00, 0xf5, 0x21, 0x00


	//----- nvinfo : EIATTR_KPARAM_INFO
	.align		4
.L_174:
        /*0078*/ 	.byte	0x04, 0x17
        /*007a*/ 	.short	(.L_176 - .L_175)
.L_175:
        /*007c*/ 	.word	0x00000000
        /*0080*/ 	.short	0x0000
        /*0082*/ 	.short	0x0000
        /*0084*/ 	.byte	0x00, 0xf5, 0x21, 0x00


	//----- nvinfo : EIATTR_SPARSE_MMA_MASK
	.align		4
.L_176:
        /*0088*/ 	.byte	0x03, 0x50
        /*008a*/ 	.short	0x0000


	//----- nvinfo : EIATTR_MAXREG_COUNT
	.align		4
        /*008c*/ 	.byte	0x03, 0x1b
        /*008e*/ 	.short	0x00ff


	//----- nvinfo : EIATTR_MERCURY_ISA_VERSION
	.align		4
        /*0090*/ 	.byte	0x03, 0x5f
        /*0092*/ 	.short	0x0101


	//----- nvinfo : EIATTR_VRC_CTA_INIT_COUNT
	.align		4
        /*0094*/ 	.byte	0x02, 0x4a
	.zero		1
	.zero		1


	//----- nvinfo : EIATTR_EXIT_INSTR_OFFSETS
	.align		4
        /*0098*/ 	.byte	0x04, 0x1c
        /*009a*/ 	.short	(.L_178 - .L_177)


	//   ....[0]....
.L_177:
        /*009c*/ 	.word	0x00000060


	//   ....[1]....
        /*00a0*/ 	.word	0x000002d0


	//----- nvinfo : EIATTR_CBANK_PARAM_SIZE
	.align		4
.L_178:
        /*00a4*/ 	.byte	0x03, 0x19
        /*00a6*/ 	.short	0x0028


	//----- nvinfo : EIATTR_PARAM_CBANK
	.align		4
        /*00a8*/ 	.byte	0x04, 0x0a
        /*00aa*/ 	.short	(.L_180 - .L_179)
	.align		4
.L_179:
        /*00ac*/ 	.word	index@(.nv.constant0._Z17sliceTensorKernelPfS_iiiiii)
        /*00b0*/ 	.short	0x0380
        /*00b2*/ 	.short	0x0028


	//----- nvinfo : EIATTR_SW_WAR
	.align		4
.L_180:
        /*00b4*/ 	.byte	0x04, 0x36
        /*00b6*/ 	.short	(.L_182 - .L_181)
.L_181:
        /*00b8*/ 	.word	0x00000008
.L_182:


//--------------------- .nv.callgraph             --------------------------
	.section	.nv.callgraph,"",@"SHT_CUDA_CALLGRAPH"
	.align	4
	.sectionentsize	8
	.align		4
        /*0000*/ 	.word	0x00000000
	.align		4
        /*0004*/ 	.word	0xffffffff
	.align		4
        /*0008*/ 	.word	0x00000000
	.align		4
        /*000c*/ 	.word	0xfffffffe
	.align		4
        /*0010*/ 	.word	0x00000000
	.align		4
        /*0014*/ 	.word	0xfffffffd
	.align		4
        /*0018*/ 	.word	0x00000000
	.align		4
        /*001c*/ 	.word	0xfffffffc


//--------------------- .nv.constant4             --------------------------
	.section	.nv.constant4,"a",@progbits
	.align	8
	.align		8
.nv.constant4:
        /*0000*/ 	.dword	E


//--------------------- .text._Z18pickElementsKernelPfS_Piiii --------------------------
	.section	.text._Z18pickElementsKernelPfS_Piiii,"ax",@progbits
	.align	128
        .global         _Z18pickElementsKernelPfS_Piiii
        .type           _Z18pickElementsKernelPfS_Piiii,@function
        .size           _Z18pickElementsKernelPfS_Piiii,(.L_x_66 - _Z18pickElementsKernelPfS_Piiii)
        .other          _Z18pickElementsKernelPfS_Piiii,@"STO_CUDA_ENTRY STV_DEFAULT"
_Z18pickElementsKernelPfS_Piiii:
.text._Z18pickElementsKernelPfS_Piiii:
[----:B------:R-:W-:Y:S01]  /*0000*/  LDC R1, c[0x0][0x37c] ;  /* 0x0000df00ff017b82 */ /* 0x000fe20000000800 */
[----:B------:R-:W0:Y:S07]  /*0010*/  S2R R3, SR_TID.X ;  /* 0x0000000000037919 */ /* 0x000e2e0000002100 */
[----:B------:R-:W0:Y:S01]  /*0020*/  S2UR UR4, SR_CTAID.X ;  /* 0x00000000000479c3 */ /* 0x000e220000002500 */
[----:B------:R-:W1:Y:S07]  /*0030*/  LDCU UR5, c[0x0][0x3a0] ;  /* 0x00007400ff0577ac */ /* 0x000e6e0008000800 */
[----:B------:R-:W0:Y:S02]  /*0040*/  LDC R0, c[0x0][0x39c] ;  /* 0x0000e700ff007b82 */ /* 0x000e240000000800 */
[----:B0-----:R-:W-:-:S05]  /*0050*/  IMAD R3, R0, UR4, R3 ;  /* 0x0000000400037c24 */ /* 0x001fca000f8e0203 */
[----:B-1----:R-:W-:-:S13]  /*0060*/  ISETP.GE.AND P0, PT, R3, UR5, PT ;  /* 0x0000000503007c0c */ /* 0x002fda000bf06270 */
[----:B------:R-:W-:Y:S05]  /*0070*/  @P0 EXIT ;  /* 0x000000000000094d */ /* 0x000fea0003800000 */
[----:B------:R-:W0:Y:S02]  /*0080*/  LDC R4, c[0x0][0x398] ;  /* 0x0000e600ff047b82 */ /* 0x000e240000000800 */
[----:B0-----:R-:W-:-:S13]  /*0090*/  ISETP.GE.AND P0, PT, R4, 0x1, PT ;  /* 0x000000010400780c */ /* 0x001fda0003f06270 */
[----:B------:R-:W-:Y:S05]  /*00a0*/  @!P0 EXIT ;  /* 0x000000000000894d */ /* 0x000fea0003800000 */
[----:B------:R-:W0:Y:S01]  /*00b0*/  LDC.64 R6, c[0x0][0x390] ;  /* 0x0000e400ff067b82 */ /* 0x000e220000000a00 */
[----:B------:R-:W1:Y:S01]  /*00c0*/  LDCU.64 UR12, c[0x0][0x358] ;  /* 0x00006b00ff0c77ac */ /* 0x000e620008000a00 */
[----:B0-----:R-:W-:-:S06]  /*00d0*/  IMAD.WIDE R6, R3, 0x4, R6 ;  /* 0x0000000403067825 */ /* 0x001fcc00078e0206 */
[----:B-1----:R-:W2:Y:S01]  /*00e0*/  LDG.E R7, desc[UR12][R6.64] ;  /* 0x0000000c06077981 */ /* 0x002ea2000c1e1900 */
[C---:B------:R-:W-:Y:S01]  /*00f0*/  ISETP.GE.U32.AND P1, PT, R4.reuse, 0x10, PT ;  /* 0x000000100400780c */ /* 0x040fe20003f26070 */
[----:B------:R-:W-:Y:S01]  /*0100*/  IMAD R0, R3, R4, RZ ;  /* 0x0000000403007224 */ /* 0x000fe200078e02ff */
[----:B------:R-:W-:Y:S01]  /*0110*/  LOP3.LUT R5, R4, 0xf, RZ, 0xc0, !PT ;  /* 0x0000000f04057812 */ /* 0x000fe200078ec0ff */
[----:B------:R-:W-:-:S03]  /*0120*/  IMAD.MOV.U32 R3, RZ, RZ, RZ ;  /* 0x000000ffff037224 */ /* 0x000fc600078e00ff */
[----:B------:R-:W-:Y:S01]  /*0130*/  ISETP.NE.AND P0, PT, R5, RZ, PT ;  /* 0x000000ff0500720c */ /* 0x000fe20003f05270 */
[----:B--2---:R-:W-:-:S06]  /*0140*/  IMAD R2, R7, R4, RZ ;  /* 0x0000000407027224 */ /* 0x004fcc00078e02ff */
[----:B------:R-:W-:Y:S06]  /*0150*/  @!P1 BRA `(.L_x_0) ;  /* 0x0000000000d09947 */ /* 0x000fec0003800000 */
[----:B------:R-:W0:Y:S01]  /*0160*/  LDCU.128 UR8, c[0x0][0x380] ;  /* 0x00007000ff0877ac */ /* 0x000e220008000c00 */
[----:B------:R-:W-:Y:S01]  /*0170*/  LOP3.LUT R3, R4, 0x7ffffff0, RZ, 0xc0, !PT ;  /* 0x7ffffff004037812 */ /* 0x000fe200078ec0ff */
[----:B------:R-:W-:Y:S01]  /*0180*/  IMAD.MOV.U32 R10, RZ, RZ, R2 ;  /* 0x000000ffff0a7224 */ /* 0x000fe200078e0002 */
[----:B------:R-:W-:Y:S02]  /*0190*/  MOV R11, R0 ;  /* 0x00000000000b7202 */ /* 0x000fe40000000f00 */
[----:B------:R-:W-:Y:S01]  /*01a0*/  IADD3 R12, PT, PT, -R3, RZ, RZ ;  /* 0x000000ff030c7210 */ /* 0x000fe20007ffe1ff */
[----:B0-----:R-:W-:Y:S02]  /*01b0*/  UIADD3 UR6, UP0, UPT, UR8, 0x20, URZ ;  /* 0x0000002008067890 */ /* 0x001fe4000ff1e0ff */
[----:B------:R-:W-:Y:S02]  /*01c0*/  UIADD3 UR4, UP1, UPT, UR10, 0x20, URZ ;  /* 0x000000200a047890 */ /* 0x000fe4000ff3e0ff */
[----:B------:R-:W-:-:S02]  /*01d0*/  UIADD3.X UR7, UPT, UPT, URZ, UR9, URZ, UP0, !UPT ;  /* 0x00000009ff077290 */ /* 0x000fc400087fe4ff */
[----:B------:R-:W-:-:S12]  /*01e0*/  UIADD3.X UR5, UPT, UPT, URZ, UR11, URZ, UP1, !UPT ;  /* 0x0000000bff057290 */ /* 0x000fd80008ffe4ff */
.L_x_1:
[----:B------:R-:W-:Y:S01]  /*01f0*/  MOV R7, UR7 ;  /* 0x0000000700077c02 */ /* 0x000fe20008000f00 */
[----:B------:R-:W-:-:S04]  /*0200*/  IMAD.U32 R6, RZ, RZ, UR6 ;  /* 0x00000006ff067e24 */ /* 0x000fc8000f8e00ff */
[----:B------:R-:W-:-:S05]  /*0210*/  IMAD.WIDE R6, R10, 0x4, R6 ;  /* 0x000000040a067825 */ /* 0x000fca00078e0206 */
[----:B----4-:R-:W2:Y:S01]  /*0220*/  LDG.E R13, desc[UR12][R6.64+-0x20] ;  /* 0xffffe00c060d7981 */ /* 0x010ea2000c1e1900 */
[----:B------:R-:W-:Y:S01]  /*0230*/  MOV R9, UR5 ;  /* 0x0000000500097c02 */ /* 0x000fe20008000f00 */
[----:B------:R-:W-:-:S04]  /*0240*/  IMAD.U32 R8, RZ, RZ, UR4 ;  /* 0x00000004ff087e24 */ /* 0x000fc8000f8e00ff */
[----:B------:R-:W-:-:S05]  /*0250*/  IMAD.WIDE R8, R11, 0x4, R8 ;  /* 0x000000040b087825 */ /* 0x000fca00078e0208 */
[----:B--2---:R0:W-:Y:S04]  /*0260*/  STG.E desc[UR12][R8.64+-0x20], R13 ;  /* 0xffffe00d08007986 */ /* 0x0041e8000c10190c */
[----:B------:R-:W2:Y:S04]  /*0270*/  LDG.E R15, desc[UR12][R6.64+-0x1c] ;  /* 0xffffe40c060f7981 */ /* 0x000ea8000c1e1900 */
[----:B--2---:R1:W-:Y:S04]  /*0280*/  STG.E desc[UR12][R8.64+-0x1c], R15 ;  /* 0xffffe40f08007986 */ /* 0x0043e8000c10190c */
[----:B------:R-:W2:Y:S04]  /*0290*/  LDG.E R17, desc[UR12][R6.64+-0x18] ;  /* 0xffffe80c06117981 */ /* 0x000ea8000c1e1900 */
[----:B--2---:R2:W-:Y:S04]  /*02a0*/  STG.E desc[UR12][R8.64+-0x18], R17 ;  /* 0xffffe81108007986 */ /* 0x0045e8000c10190c */
[----:B------:R-:W3:Y:S04]  /*02b0*/  LDG.E R19, desc[UR12][R6.64+-0x14] ;  /* 0xffffec0c06137981 */ /* 0x000ee8000c1e1900 */
[----:B---3--:R3:W-:Y:S04]  /*02c0*/  STG.E desc[UR12][R8.64+-0x14], R19 ;  /* 0xffffec1308007986 */ /* 0x0087e8000c10190c */
[----:B------:R-:W4:Y:S04]  /*02d0*/  LDG.E R21, desc[UR12][R6.64+-0x10] ;  /* 0xfffff00c06157981 */ /* 0x000f28000c1e1900 */
[----:B----4-:R4:W-:Y:S04]  /*02e0*/  STG.E desc[UR12][R8.64+-0x10], R21 ;  /* 0xfffff01508007986 */ /* 0x0109e8000c10190c */
[----:B------:R-:W5:Y:S04]  /*02f0*/  LDG.E R23, desc[UR12][R6.64+-0xc] ;  /* 0xfffff40c06177981 */ /* 0x000f68000c1e1900 */
[----:B-----5:R5:W-:Y:S04]  /*0300*/  STG.E desc[UR12][R8.64+-0xc], R23 ;  /* 0xfffff41708007986 */ /* 0x020be8000c10190c */
[----:B0-----:R-:W2:Y:S04]  /*0310*/  LDG.E R13, desc[UR12][R6.64+-0x8] ;  /* 0xfffff80c060d7981 */ /* 0x001ea8000c1e1900 */
[----:B--2---:R0:W-:Y:S04]  /*0320*/  STG.E desc[UR12][R8.64+-0x8], R13 ;  /* 0xfffff80d08007986 */ /* 0x0041e8000c10190c */
[----:B-1----:R-:W2:Y:S04]  /*0330*/  LDG.E R15, desc[UR12][R6.64+-0x4] ;  /* 0xfffffc0c060f7981 */ /* 0x002ea8000c1e1900 */
[----:B--2---:R1:W-:Y:S04]  /*0340*/  STG.E desc[UR12][R8.64+-0x4], R15 ;  /* 0xfffffc0f08007986 */ /* 0x0043e8000c10190c */
[----:B------:R-:W2:Y:S04]  /*0350*/  LDG.E R17, desc[UR12][R6.64] ;  /* 0x0000000c06117981 */ /* 0x000ea8000c1e1900 */
[----:B--2---:R2:W-:Y:S04]  /*0360*/  STG.E desc[UR12][R8.64], R17 ;  /* 0x0000001108007986 */ /* 0x0045e8000c10190c */
[----:B---3--:R-:W3:Y:S04]  /*0370*/  LDG.E R19, desc[UR12][R6.64+0x4] ;  /* 0x0000040c06137981 */ /* 0x008ee8000c1e1900 */
[----:B---3--:R3:W-:Y:S04]  /*0380*/  STG.E desc[UR12][R8.64+0x4], R19 ;  /* 0x0000041308007986 */ /* 0x0087e8000c10190c */
[----:B----4-:R-:W4:Y:S04]  /*0390*/  LDG.E R21, desc[UR12][R6.64+0x8] ;  /* 0x0000080c06157981 */ /* 0x010f28000c1e1900 */
[----:B----4-:R4:W-:Y:S04]  /*03a0*/  STG.E desc[UR12][R8.64+0x8], R21 ;  /* 0x0000081508007986 */ /* 0x0109e8000c10190c */
[----:B-----5:R-:W5:Y:S04]  /*03b0*/  LDG.E R23, desc[UR12][R6.64+0xc] ;  /* 0x00000c0c06177981 */ /* 0x020f68000c1e1900 */
[----:B-----5:R4:W-:Y:S04]  /*03c0*/  STG.E desc[UR12][R8.64+0xc], R23 ;  /* 0x00000c1708007986 */ /* 0x0209e8000c10190c */
[----:B0-----:R-:W5:Y:S04]  /*03d0*/  LDG.E R13, desc[UR12][R6.64+0x10] ;  /* 0x0000100c060d7981 */ /* 0x001f68000c1e1900 */
[----:B-----5:R4:W-:Y:S04]  /*03e0*/  STG.E desc[UR12][R8.64+0x10], R13 ;  /* 0x0000100d08007986 */ /* 0x0209e8000c10190c */
[----:B-1----:R-:W5:Y:S04]  /*03f0*/  LDG.E R15, desc[UR12][R6.64+0x14] ;  /* 0x0000140c060f7981 */ /* 0x002f68000c1e1900 */
[----:B-----5:R4:W-:Y:S04]  /*0400*/  STG.E desc[UR12][R8.64+0x14], R15 ;  /* 0x0000140f08007986 */ /* 0x0209e8000c10190c */
[----:B--2---:R-:W2:Y:S01]  /*0410*/  LDG.E R17, desc[UR12][R6.64+0x18] ;  /* 0x0000180c06117981 */ /* 0x004ea2000c1e1900 */
[----:B------:R-:W-:-:S05]  /*0420*/  VIADD R12, R12, 0x10 ;  /* 0x000000100c0c7836 */ /* 0x000fca0000000000 */
[----:B------:R-:W-:Y:S01]  /*0430*/  ISETP.NE.AND P1, PT, R12, RZ, PT ;  /* 0x000000ff0c00720c */ /* 0x000fe20003f25270 */
[----:B--2---:R4:W-:Y:S04]  /*0440*/  STG.E desc[UR12][R8.64+0x18], R17 ;  /* 0x0000181108007986 */ /* 0x0049e8000c10190c */
[----:B---3--:R-:W2:Y:S01]  /*0450*/  LDG.E R19, desc[UR12][R6.64+0x1c] ;  /* 0x00001c0c06137981 */ /* 0x008ea2000c1e1900 */
[----:B------:R-:W-:Y:S01]  /*0460*/  IADD3 R10, PT, PT, R10, 0x10, RZ ;  /* 0x000000100a0a7810 */ /* 0x000fe20007ffe0ff */
[----:B------:R-:W-:Y:S02]  /*0470*/  VIADD R11, R11, 0x10 ;  /* 0x000000100b0b7836 */ /* 0x000fe40000000000 */
[----:B--2---:R4:W-:Y:S04]  /*0480*/  STG.E desc[UR12][R8.64+0x1c], R19 ;  /* 0x00001c1308007986 */ /* 0x0049e8000c10190c */
[----:B------:R-:W-:Y:S05]  /*0490*/  @P1 BRA `(.L_x_1) ;  /* 0xfffffffc00541947 */ /* 0x000fea000383ffff */
.L_x_0:
[----:B------:R-:W-:Y:S05]  /*04a0*/  @!P0 EXIT ;  /* 0x000000000000894d */ /* 0x000fea0003800000 */
[----:B------:R-:W-:Y:S02]  /*04b0*/  ISETP.GE.U32.AND P0, PT, R5, 0x8, PT ;  /* 0x000000080500780c */ /* 0x000fe40003f06070 */
[----:B------:R-:W-:-:S04]  /*04c0*/  LOP3.LUT R12, R4, 0x7, RZ, 0xc0, !PT ;  /* 0x00000007040c7812 */ /* 0x000fc800078ec0ff */
[----:B------:R-:W-:-:S07]  /*04d0*/  ISETP.NE.AND P1, PT, R12, RZ, PT ;  /* 0x000000ff0c00720c */ /* 0x000fce0003f25270 */
[----:B------:R-:W-:Y:S06]  /*04e0*/  @!P0 BRA `(.L_x_2) ;  /* 0x00000000005c8947 */ /* 0x000fec0003800000 */
[----:B------:R-:W0:Y:S01]  /*04f0*/  LDC.64 R6, c[0x0][0x380] ;  /* 0x0000e000ff067b82 */ /* 0x000e220000000a00 */
[----:B------:R-:W-:-:S07]  /*0500*/  IADD3 R5, PT, PT, R2, R3, RZ ;  /* 0x0000000302057210 */ /* 0x000fce0007ffe0ff */
[----:B----4-:R-:W1:Y:S01]  /*0510*/  LDC.64 R8, c[0x0][0x388] ;  /* 0x0000e200ff087b82 */ /* 0x010e620000000a00 */
[----:B0-----:R-:W-:-:S05]  /*0520*/  IMAD.WIDE R6, R5, 0x4, R6 ;  /* 0x0000000405067825 */ /* 0x001fca00078e0206 */
[----:B------:R-:W2:Y:S01]  /*0530*/  LDG.E R5, desc[UR12][R6.64] ;  /* 0x0000000c06057981 */ /* 0x000ea2000c1e1900 */
[----:B------:R-:W-:-:S04]  /*0540*/  IMAD.IADD R11, R0, 0x1, R3 ;  /* 0x00000001000b7824 */ /* 0x000fc800078e0203 */
[----:B-1----:R-:W-:-:S05]  /*0550*/  IMAD.WIDE R8, R11, 0x4, R8 ;  /* 0x000000040b087825 */ /* 0x002fca00078e0208 */
[----:B--2---:R0:W-:Y:S04]  /*0560*/  STG.E desc[UR12][R8.64], R5 ;  /* 0x0000000508007986 */ /* 0x0041e8000c10190c */
[----:B------:R-:W2:Y:S04]  /*0570*/  LDG.E R11, desc[UR12][R6.64+0x4] ;  /* 0x0000040c060b7981 */ /* 0x000ea8000c1e1900 */
[----:B--2---:R1:W-:Y:S04]  /*0580*/  STG.E desc[UR12][R8.64+0x4], R11 ;  /* 0x0000040b08007986 */ /* 0x0043e8000c10190c */
[----:B------:R-:W2:Y:S04]  /*0590*/  LDG.E R13, desc[UR12][R6.64+0x8] ;  /* 0x0000080c060d7981 */ /* 0x000ea8000c1e1900 */
[----:B--2---:R2:W-:Y:S04]  /*05a0*/  STG.E desc[UR12][R8.64+0x8], R13 ;  /* 0x0000080d08007986 */ /* 0x0045e8000c10190c */
[----:B------:R-:W3:Y:S04]  /*05b0*/  LDG.E R15, desc[UR12][R6.64+0xc] ;  /* 0x00000c0c060f7981 */ /* 0x000ee8000c1e1900 */
[----:B---3--:R2:W-:Y:S04]  /*05c0*/  STG.E desc[UR12][R8.64+0xc], R15 ;  /* 0x00000c0f08007986 */ /* 0x0085e8000c10190c */
[----:B------:R-:W3:Y:S04]  /*05d0*/  LDG.E R17, desc[UR12][R6.64+0x10] ;  /* 0x0000100c06117981 */ /* 0x000ee8000c1e1900 */
[----:B---3--:R2:W-:Y:S04]  /*05e0*/  STG.E desc[UR12][R8.64+0x10], R17 ;  /* 0x0000101108007986 */ /* 0x0085e8000c10190c */
[----:B------:R-:W3:Y:S04]  /*05f0*/  LDG.E R19, desc[UR12][R6.64+0x14] ;  /* 0x0000140c06137981 */ /* 0x000ee8000c1e1900 */
[----:B---3--:R2:W-:Y:S04]  /*0600*/  STG.E desc[UR12][R8.64+0x14], R19 ;  /* 0x0000141308007986 */ /* 0x0085e8000c10190c */
[----:B0-----:R-:W3:Y:S04]  /*0610*/  LDG.E R5, desc[UR12][R6.64+0x18] ;  /* 0x0000180c06057981 */ /* 0x001ee8000c1e1900 */
[----:B---3--:R2:W-:Y:S04]  /*0620*/  STG.E desc[UR12][R8.64+0x18], R5 ;  /* 0x0000180508007986 */ /* 0x0085e8000c10190c */
[----:B-1----:R-:W3:Y:S01]  /*0630*/  LDG.E R11, desc[UR12][R6.64+0x1c] ;  /* 0x00001c0c060b7981 */ /* 0x002ee2000c1e1900 */
[----:B------:R-:W-:-:S03]  /*0640*/  IADD3 R3, PT, PT, R3, 0x8, RZ ;  /* 0x0000000803037810 */ /* 0x000fc60007ffe0ff */
[----:B---3--:R2:W-:Y:S04]  /*0650*/  STG.E desc[UR12][R8.64+0x1c], R11 ;  /* 0x00001c0b08007986 */ /* 0x0085e8000c10190c */
.L_x_2:
[----:B------:R-:W-:Y:S05]  /*0660*/  @!P1 EXIT ;  /* 0x000000000000994d */ /* 0x000fea0003800000 */
[----:B------:R-:W-:Y:S02]  /*0670*/  ISETP.GE.U32.AND P0, PT, R12, 0x4, PT ;  /* 0x000000040c00780c */ /* 0x000fe40003f06070 */
[----:B------:R-:W-:-:S04]  /*0680*/  LOP3.LUT R10, R4, 0x3, RZ, 0xc0, !PT ;  /* 0x00000003040a7812 */ /* 0x000fc800078ec0ff */
[----:B------:R-:W-:-:S07]  /*0690*/  ISETP.NE.AND P1, PT, R10, RZ, PT ;  /* 0x000000ff0a00720c */ /* 0x000fce0003f25270 */
[----:B------:R-:W-:Y:S06]  /*06a0*/  @!P0 BRA `(.L_x_3) ;  /* 0x00000000003c8947 */ /* 0x000fec0003800000 */
[----:B--2---:R-:W0:Y:S01]  /*06b0*/  LDC.64 R4, c[0x0][0x380] ;  /* 0x0000e000ff047b82 */ /* 0x004e220000000a00 */
[----:B------:R-:W-:-:S04]  /*06c0*/  IMAD.IADD R7, R2, 0x1, R3 ;  /* 0x0000000102077824 */ /* 0x000fc800078e0203 */
[----:B0-----:R-:W-:-:S03]  /*06d0*/  IMAD.WIDE R4, R7, 0x4, R4 ;  /* 0x0000000407047825 */ /* 0x001fc600078e0204 */
[----:B------:R-:W0:Y:S02]  /*06e0*/  LDC.64 R6, c[0x0][0x388] ;  /* 0x0000e200ff067b82 */ /* 0x000e240000000a00 */
[----:B----4-:R-:W2:Y:S01]  /*06f0*/  LDG.E R9, desc[UR12][R4.64] ;  /* 0x0000000c04097981 */ /* 0x010ea2000c1e1900 */
[----:B------:R-:W-:-:S05]  /*0700*/  IADD3 R11, PT, PT, R0, R3, RZ ;  /* 0x00000003000b7210 */ /* 0x000fca0007ffe0ff */
[----:B0-----:R-:W-:-:S05]  /*0710*/  IMAD.WIDE R6, R11, 0x4, R6 ;  /* 0x000000040b067825 */ /* 0x001fca00078e0206 */
[----:B--2---:R0:W-:Y:S04]  /*0720*/  STG.E desc[UR12][R6.64], R9 ;  /* 0x0000000906007986 */ /* 0x0041e8000c10190c */
[----:B------:R-:W2:Y:S04]  /*0730*/  LDG.E R11, desc[UR12][R4.64+0x4] ;  /* 0x0000040c040b7981 */ /* 0x000ea8000c1e1900 */
[----:B--2---:R0:W-:Y:S04]  /*0740*/  STG.E desc[UR12][R6.64+0x4], R11 ;  /* 0x0000040b06007986 */ /* 0x0041e8000c10190c */
[----:B------:R-:W2:Y:S04]  /*0750*/  LDG.E R13, desc[UR12][R4.64+0x8] ;  /* 0x0000080c040d7981 */ /* 0x000ea8000c1e1900 */
[----:B--2---:R0:W-:Y:S04]  /*0760*/  STG.E desc[UR12][R6.64+0x8], R13 ;  /* 0x0000080d06007986 */ /* 0x0041e8000c10190c */
[----:B------:R-:W2:Y:S01]  /*0770*/  LDG.E R15, desc[UR12][R4.64+0xc] ;  /* 0x00000c0c040f7981 */ /* 0x000ea2000c1e1900 */
[----:B------:R-:W-:-:S03]  /*0780*/  VIADD R3, R3, 0x4 ;  /* 0x0000000403037836 */ /* 0x000fc60000000000 */
[----:B--2---:R0:W-:Y:S04]  /*0790*/  STG.E desc[UR12][R6.64+0xc], R15 ;  /* 0x00000c0f06007986 */ /* 0x0041e8000c10190c */
.L_x_3:
[----:B------:R-:W-:Y:S05]  /*07a0*/  @!P1 EXIT ;  /* 0x000000000000994d */ /* 0x000fea0003800000 */
[----:B0-2-4-:R-:W0:Y:S01]  /*07b0*/  LDC.64 R8, c[0x0][0x380] ;  /* 0x0000e000ff087b82 */ /* 0x015e220000000a00 */
[----:B------:R-:W-:Y:S01]  /*07c0*/  IADD3 R11, PT, PT, R0, R3, RZ ;  /* 0x00000003000b7210 */ /* 0x000fe20007ffe0ff */
[----:B------:R-:W-:Y:S01]  /*07d0*/  IMAD.IADD R13, R2, 0x1, R3 ;  /* 0x00000001020d7824 */ /* 0x000fe200078e0203 */
[----:B------:R-:W-:-:S05]  /*07e0*/  IADD3 R10, PT, PT, -R10, RZ, RZ ;  /* 0x000000ff0a0a7210 */ /* 0x000fca0007ffe1ff */
[----:B------:R-:W1:Y:S02]  /*07f0*/  LDC.64 R6, c[0x0][0x388] ;  /* 0x0000e200ff067b82 */ /* 0x000e640000000a00 */
.L_x_4:
[----:B0-2---:R-:W-:-:S06]  /*0800*/  IMAD.WIDE R4, R13, 0x4, R8 ;  /* 0x000000040d047825 */ /* 0x005fcc00078e0208 */
[----:B------:R-:W2:Y:S01]  /*0810*/  LDG.E R5, desc[UR12][R4.64] ;  /* 0x0000000c04057981 */ /* 0x000ea2000c1e1900 */
[----:B------:R-:W-:Y:S02]  /*0820*/  VIADD R10, R10, 0x1 ;  /* 0x000000010a0a7836 */ /* 0x000fe40000000000 */
[C---:B-1----:R-:W-:Y:S01]  /*0830*/  IMAD.WIDE R2, R11.reuse, 0x4, R6 ;  /* 0x000000040b027825 */ /* 0x042fe200078e0206 */
[----:B------:R-:W-:Y:S02]  /*0840*/  IADD3 R11, PT, PT, R11, 0x1, RZ ;  /* 0x000000010b0b7810 */ /* 0x000fe40007ffe0ff */
[----:B------:R-:W-:Y:S01]  /*0850*/  ISETP.NE.AND P0, PT, R10, RZ, PT ;  /* 0x000000ff0a00720c */ /* 0x000fe20003f05270 */
[----:B------:R-:W-:Y:S01]  /*0860*/  VIADD R13, R13, 0x1 ;  /* 0x000000010d0d7836 */ /* 0x000fe20000000000 */
[----:B--2---:R2:W-:Y:S11]  /*0870*/  STG.E desc[UR12][R2.64], R5 ;  /* 0x0000000502007986 */ /* 0x0045f6000c10190c */
[----:B------:R-:W-:Y:S05]  /*0880*/  @P0 BRA `(.L_x_4) ;  /* 0xfffffffc00dc0947 */ /* 0x000fea000383ffff */
[----:B------:R-:W-:Y:S05]  /*0890*/  EXIT ;  /* 0x000000000000794d */ /* 0x000fea0003800000 */
.L_x_5:
[----:B------:R-:W-:-:S00]  /*08a0*/  BRA `(.L_x_5) ;  /* 0xfffffffc00fc7947 */ /* 0x000fc0000383ffff */
[----:B------:R-:W-:-:S00]  /*08b0*/  NOP ;  /* 0x0000000000007918 */ /* 0x000fc00000000000 */
        /* <DEDUP_REMOVED lines=12> */
.L_x_66:


//--------------------- .text._Z22transformBboxSQDKernelPfS_S_ffS_S_iii --------------------------
	.section	.text._Z22transformBboxSQDKernelPfS_S_ffS_S_iii,"ax",@progbits
	.align	128
        .global         _Z22transformBboxSQDKernelPfS_S_ffS_S_iii
        .type           _Z22transformBboxSQDKernelPfS_S_ffS_S_iii,@function
        .size           _Z22transformBboxSQDKernelPfS_S_ffS_S_iii,(.L_x_65 - _Z22transformBboxSQDKernelPfS_S_ffS_S_iii)
        .other          _Z22transformBboxSQDKernelPfS_S_ffS_S_iii,@"STO_CUDA_ENTRY STV_DEFAULT"
_Z22transformBboxSQDKernelPfS_S_ffS_S_iii:
.text._Z22transformBboxSQDKernelPfS_S_ffS_S_iii:
        /* <DEDUP_REMOVED lines=8> */
[----:B------:R-:W0:Y:S01]  /*0080*/  LDC R4, c[0x0][0x3b0] ;  /* 0x0000ec00ff047b82 */ /* 0x000e220000000800 */
[----:B------:R-:W-:Y:S01]  /*0090*/  IABS R8, R25 ;  /* 0x0000001900087213 */ /* 0x000fe20000000000 */
[----:B------:R-:W1:Y:S01]  /*00a0*/  LDCU.64 UR4, c[0x0][0x358] ;  /* 0x00006b00ff0477ac */ /* 0x000e620008000a00 */
[----:B------:R-:W2:Y:S01]  /*00b0*/  LDCU UR6, c[0x0][0x398] ;  /* 0x00007300ff0677ac */ /* 0x000ea20008000800 */
[----:B0-----:R-:W-:-:S04]  /*00c0*/  IABS R5, R4 ;  /* 0x0000000400057213 */ /* 0x001fc80000000000 */
[----:B------:R-:W0:Y:S08]  /*00d0*/  I2F.RP R0, R5 ;  /* 0x0000000500007306 */ /* 0x000e300000209400 */
[----:B0-----:R-:W0:Y:S02]  /*00e0*/  MUFU.RCP R0, R0 ;  /* 0x0000000000007308 */ /* 0x001e240000001000 */
[----:B0-----:R-:W-:-:S06]  /*00f0*/  IADD3 R2, PT, PT, R0, 0xffffffe, RZ ;  /* 0x0ffffffe00027810 */ /* 0x001fcc0007ffe0ff */
[----:B------:R0:W3:Y:S02]  /*0100*/  F2I.FTZ.U32.TRUNC.NTZ R3, R2 ;  /* 0x0000000200037305 */ /* 0x0000e4000021f000 */
[----:B0-----:R-:W-:Y:S02]  /*0110*/  HFMA2 R2, -RZ, RZ, 0, 0 ;  /* 0x00000000ff027431 */ /* 0x001fe400000001ff */
[----:B---3--:R-:W-:-:S04]  /*0120*/  IMAD.MOV R6, RZ, RZ, -R3 ;  /* 0x000000ffff067224 */ /* 0x008fc800078e0a03 */
[----:B------:R-:W-:-:S04]  /*0130*/  IMAD R7, R6, R5, RZ ;  /* 0x0000000506077224 */ /* 0x000fc800078e02ff */
[----:B------:R-:W-:-:S06]  /*0140*/  IMAD.HI.U32 R3, R3, R7, R2 ;  /* 0x0000000703037227 */ /* 0x000fcc00078e0002 */
[----:B------:R-:W-:Y:S02]  /*0150*/  IMAD.HI.U32 R6, R3, R8, RZ ;  /* 0x0000000803067227 */ /* 0x000fe400078e00ff */
[----:B------:R-:W0:Y:S02]  /*0160*/  LDC.64 R2, c[0x0][0x3a0] ;  /* 0x0000e800ff027b82 */ /* 0x000e240000000a00 */
[----:B------:R-:W-:-:S04]  /*0170*/  IMAD.MOV R0, RZ, RZ, -R6 ;  /* 0x000000ffff007224 */ /* 0x000fc800078e0a06 */
[C---:B------:R-:W-:Y:S02]  /*0180*/  IMAD R0, R5.reuse, R0, R8 ;  /* 0x0000000005007224 */ /* 0x040fe400078e0208 */
[----:B------:R-:W3:Y:S03]  /*0190*/  LDC.64 R8, c[0x0][0x3a8] ;  /* 0x0000ea00ff087b82 */ /* 0x000ee60000000a00 */
[----:B------:R-:W-:-:S13]  /*01a0*/  ISETP.GT.U32.AND P2, PT, R5, R0, PT ;  /* 0x000000000500720c */ /* 0x000fda0003f44070 */
[-C--:B------:R-:W-:Y:S01]  /*01b0*/  @!P2 IADD3 R0, PT, PT, R0, -R5.reuse, RZ ;  /* 0x800000050000a210 */ /* 0x080fe20007ffe0ff */
[----:B------:R-:W-:Y:S01]  /*01c0*/  @!P2 VIADD R6, R6, 0x1 ;  /* 0x000000010606a836 */ /* 0x000fe20000000000 */
[----:B------:R-:W-:Y:S02]  /*01d0*/  ISETP.NE.AND P2, PT, R4, RZ, PT ;  /* 0x000000ff0400720c */ /* 0x000fe40003f45270 */
[----:B------:R-:W-:Y:S02]  /*01e0*/  ISETP.GE.U32.AND P0, PT, R0, R5, PT ;  /* 0x000000050000720c */ /* 0x000fe40003f06070 */
[----:B------:R-:W-:-:S04]  /*01f0*/  LOP3.LUT R0, R25, R4, RZ, 0x3c, !PT ;  /* 0x0000000419007212 */ /* 0x000fc800078e3cff */
[----:B------:R-:W-:-:S07]  /*0200*/  ISETP.GE.AND P1, PT, R0, RZ, PT ;  /* 0x000000ff0000720c */ /* 0x000fce0003f26270 */
[----:B------:R-:W-:-:S06]  /*0210*/  @P0 IADD3 R6, PT, PT, R6, 0x1, RZ ;  /* 0x0000000106060810 */ /* 0x000fcc0007ffe0ff */
[----:B------:R-:W-:Y:S01]  /*0220*/  @!P1 IMAD.MOV R6, RZ, RZ, -R6 ;  /* 0x000000ffff069224 */ /* 0x000fe200078e0a06 */
[----:B------:R-:W-:-:S05]  /*0230*/  @!P2 LOP3.LUT R6, RZ, R4, RZ, 0x33, !PT ;  /* 0x00000004ff06a212 */ /* 0x000fca00078e33ff */
[----:B0-----:R-:W-:-:S05]  /*0240*/  IMAD.WIDE R2, R6, 0x4, R2 ;  /* 0x0000000406027825 */ /* 0x001fca00078e0202 */
[----:B-1----:R-:W4:Y:S01]  /*0250*/  LDG.E R5, desc[UR4][R2.64] ;  /* 0x0000000402057981 */ /* 0x002f22000c1e1900 */
[----:B---3--:R-:W-:-:S05]  /*0260*/  IMAD.WIDE R8, R6, 0x4, R8 ;  /* 0x0000000406087825 */ /* 0x008fca00078e0208 */
[----:B------:R0:W5:Y:S01]  /*0270*/  LDG.E R4, desc[UR4][R8.64] ;  /* 0x0000000408047981 */ /* 0x000162000c1e1900 */
[----:B--2---:R-:W-:Y:S01]  /*0280*/  MOV R10, UR6 ;  /* 0x00000006000a7c02 */ /* 0x004fe20008000f00 */
[----:B------:R-:W-:Y:S01]  /*0290*/  BSSY.RECONVERGENT B0, `(.L_x_6) ;  /* 0x000000f000007945 */ /* 0x000fe20003800200 */
[----:B----4-:R-:W1:Y:S08]  /*02a0*/  MUFU.RCP R0, R5 ;  /* 0x0000000500007308 */ /* 0x010e700000001000 */
[----:B------:R-:W2:Y:S01]  /*02b0*/  FCHK P0, R10, R5 ;  /* 0x000000050a007302 */ /* 0x000ea20000000000 */
[----:B-1----:R-:W-:-:S04]  /*02c0*/  FFMA R7, -R5, R0, 1 ;  /* 0x3f80000005077423 */ /* 0x002fc80000000100 */
[----:B------:R-:W-:-:S04]  /*02d0*/  FFMA R0, R0, R7, R0 ;  /* 0x0000000700007223 */ /* 0x000fc80000000000 */
[----:B------:R-:W-:-:S04]  /*02e0*/  FFMA R7, R0, UR6, RZ ;  /* 0x0000000600077c23 */ /* 0x000fc800080000ff */
[----:B------:R-:W-:-:S04]  /*02f0*/  FFMA R2, -R5, R7, UR6 ;  /* 0x0000000605027e23 */ /* 0x000fc80008000107 */
[----:B------:R-:W-:Y:S01]  /*0300*/  FFMA R0, R0, R2, R7 ;  /* 0x0000000200007223 */ /* 0x000fe20000000007 */
[----:B0-2---:R-:W-:Y:S06]  /*0310*/  @!P0 BRA `(.L_x_7) ;  /* 0x0000000000188947 */ /* 0x005fec0003800000 */
[----:B------:R-:W0:Y:S01]  /*0320*/  LDCU UR6, c[0x0][0x398] ;  /* 0x00007300ff0677ac */ /* 0x000e220008000800 */
[----:B------:R-:W-:Y:S01]  /*0330*/  IMAD.MOV.U32 R3, RZ, RZ, R5 ;  /* 0x000000ffff037224 */ /* 0x000fe200078e0005 */
[----:B------:R-:W-:Y:S02]  /*0340*/  MOV R9, 0x370 ;  /* 0x0000037000097802 */ /* 0x000fe40000000f00 */
[----:B0-----:R-:W-:-:S07]  /*0350*/  MOV R2, UR6 ;  /* 0x0000000600027c02 */ /* 0x001fce0008000f00 */
[----:B-----5:R-:W-:Y:S05]  /*0360*/  CALL.REL.NOINC `($__internal_0_$__cuda_sm3x_div_rn_noftz_f32_slowpath) ;  /* 0x0000000c00007944 */ /* 0x020fea0003c00000 */
[----:B------:R-:W-:-:S07]  /*0370*/  IMAD.MOV.U32 R0, RZ, RZ, R15 ;  /* 0x000000ffff007224 */ /* 0x000fce00078e000f */
.L_x_7:
[----:B------:R-:W-:Y:S05]  /*0380*/  BSYNC.RECONVERGENT B0 ;  /* 0x0000000000007941 */ /* 0x000fea0003800200 */
.L_x_6:
[----:B------:R-:W0:Y:S01]  /*0390*/  LDCU UR6, c[0x0][0x39c] ;  /* 0x00007380ff0677ac */ /* 0x000e220008000800 */
[----:B-----5:R-:W1:Y:S01]  /*03a0*/  MUFU.RCP R3, R4 ;  /* 0x0000000400037308 */ /* 0x020e620000001000 */
[----:B------:R-:W-:Y:S01]  /*03b0*/  BSSY.RECONVERGENT B0, `(.L_x_8) ;  /* 0x000000f000007945 */ /* 0x000fe20003800200 */
[----:B0-----:R-:W-:Y:S01]  /*03c0*/  MOV R7, UR6 ;  /* 0x0000000600077c02 */ /* 0x001fe20008000f00 */
[----:B-1----:R-:W-:-:S05]  /*03d0*/  FFMA R20, -R4, R3, 1 ;  /* 0x3f80000004147423 */ /* 0x002fca0000000103 */
[----:B------:R-:W0:Y:S01]  /*03e0*/  FCHK P0, R7, R4 ;  /* 0x0000000407007302 */ /* 0x000e220000000000 */
[----:B------:R-:W-:-:S04]  /*03f0*/  FFMA R20, R3, R20, R3 ;  /* 0x0000001403147223 */ /* 0x000fc80000000003 */
[----:B------:R-:W-:-:S04]  /*0400*/  FFMA R3, R20, UR6, RZ ;  /* 0x0000000614037c23 */ /* 0x000fc800080000ff */
[----:B------:R-:W-:-:S04]  /*0410*/  FFMA R2, -R4, R3, UR6 ;  /* 0x0000000604027e23 */ /* 0x000fc80008000103 */
[----:B------:R-:W-:Y:S01]  /*0420*/  FFMA R20, R20, R2, R3 ;  /* 0x0000000214147223 */ /* 0x000fe20000000003 */
[----:B0-----:R-:W-:Y:S06]  /*0430*/  @!P0 BRA `(.L_x_9) ;  /* 0x0000000000188947 */ /* 0x001fec0003800000 */
[----:B------:R-:W0:Y:S01]  /*0440*/  LDCU UR6, c[0x0][0x39c] ;  /* 0x00007380ff0677ac */ /* 0x000e220008000800 */
[----:B------:R-:W-:Y:S02]  /*0450*/  MOV R3, R4 ;  /* 0x0000000400037202 */ /* 0x000fe40000000f00 */
[----:B------:R-:W-:Y:S01]  /*0460*/  MOV R9, 0x490 ;  /* 0x0000049000097802 */ /* 0x000fe20000000f00 */
[----:B0-----:R-:W-:-:S07]  /*0470*/  IMAD.U32 R2, RZ, RZ, UR6 ;  /* 0x00000006ff027e24 */ /* 0x001fce000f8e00ff */
[----:B------:R-:W-:Y:S05]  /*0480*/  CALL.REL.NOINC `($__internal_0_$__cuda_sm3x_div_rn_noftz_f32_slowpath) ;  /* 0x0000000800b87944 */ /* 0x000fea0003c00000 */
[----:B------:R-:W-:-:S07]  /*0490*/  MOV R20, R15 ;  /* 0x0000000f00147202 */ /* 0x000fce0000000f00 */
.L_x_9:
[----:B------:R-:W-:Y:S05]  /*04a0*/  BSYNC.RECONVERGENT B0 ;  /* 0x0000000000007941 */ /* 0x000fea0003800200 */
.L_x_8:
[----:B------:R-:W0:Y:S08]  /*04b0*/  LDC R7, c[0x0][0x3b0] ;  /* 0x0000ec00ff077b82 */ /* 0x000e300000000800 */
[----:B------:R-:W1:Y:S08]  /*04c0*/  LDC.64 R14, c[0x0][0x388] ;  /* 0x0000e200ff0e7b82 */ /* 0x000e700000000a00 */
[----:B------:R-:W2:Y:S01]  /*04d0*/  LDC.64 R22, c[0x0][0x380] ;  /* 0x0000e000ff167b82 */ /* 0x000ea20000000a00 */
[----:B0-----:R-:W-:-:S04]  /*04e0*/  IMAD R6, R6, R7, RZ ;  /* 0x0000000706067224 */ /* 0x001fc800078e02ff */
[----:B------:R-:W-:-:S04]  /*04f0*/  IMAD R3, R6, 0x3, R25 ;  /* 0x0000000306037824 */ /* 0x000fc800078e0219 */
[----:B-1----:R-:W-:-:S04]  /*0500*/  IMAD.WIDE R14, R3, 0x4, R14 ;  /* 0x00000004030e7825 */ /* 0x002fc800078e020e */
[----:B------:R-:W-:Y:S02]  /*0510*/  IMAD.WIDE R8, R7, 0x4, R14 ;  /* 0x0000000407087825 */ /* 0x000fe400078e020e */
[----:B------:R-:W5:Y:S02]  /*0520*/  LDG.E R14, desc[UR4][R14.64] ;  /* 0x000000040e0e7981 */ /* 0x000f64000c1e1900 */
[----:B--2---:R-:W-:-:S04]  /*0530*/  IMAD.WIDE R22, R3, 0x4, R22 ;  /* 0x0000000403167825 */ /* 0x004fc800078e0216 */
[C---:B------:R-:W-:Y:S01]  /*0540*/  IMAD.WIDE R2, R7.reuse, 0x4, R8 ;  /* 0x0000000407027825 */ /* 0x040fe200078e0208 */
[----:B------:R-:W2:Y:S03]  /*0550*/  LDG.E R21, desc[UR4][R22.64] ;  /* 0x0000000416157981 */ /* 0x000ea6000c1e1900 */
[C---:B------:R-:W-:Y:S01]  /*0560*/  IMAD.WIDE R26, R7.reuse, 0x4, R22 ;  /* 0x00000004071a7825 */ /* 0x040fe200078e0216 */
[----:B------:R0:W2:Y:S04]  /*0570*/  LDG.E R10, desc[UR4][R2.64] ;  /* 0x00000004020a7981 */ /* 0x0000a8000c1e1900 */
[----:B------:R-:W5:Y:S01]  /*0580*/  LDG.E R13, desc[UR4][R26.64] ;  /* 0x000000041a0d7981 */ /* 0x000f62000c1e1900 */
[----:B------:R-:W-:-:S03]  /*0590*/  IMAD.WIDE R18, R7, 0x4, R26 ;  /* 0x0000000407127825 */ /* 0x000fc600078e021a */
[----:B------:R-:W5:Y:S01]  /*05a0*/  LDG.E R8, desc[UR4][R8.64] ;  /* 0x0000000408087981 */ /* 0x000f62000c1e1900 */
[C---:B------:R-:W-:Y:S01]  /*05b0*/  IMAD.WIDE R16, R7.reuse, 0x4, R18 ;  /* 0x0000000407107825 */ /* 0x040fe200078e0212 */
[----:B------:R-:W0:Y:S02]  /*05c0*/  MUFU.RCP R24, R5 ;  /* 0x0000000500187308 */ /* 0x000e240000001000 */
[----:B------:R1:W5:Y:S01]  /*05d0*/  LDG.E R12, desc[UR4][R18.64] ;  /* 0x00000004120c7981 */ /* 0x000362000c1e1900 */
[----:B------:R-:W-:-:S03]  /*05e0*/  IMAD.WIDE R6, R7, 0x4, R2 ;  /* 0x0000000407067825 */ /* 0x000fc600078e0202 */
[----:B------:R3:W5:Y:S04]  /*05f0*/  LDG.E R11, desc[UR4][R16.64] ;  /* 0x00000004100b7981 */ /* 0x000768000c1e1900 */
[----:B------:R3:W5:Y:S01]  /*0600*/  LDG.E R6, desc[UR4][R6.64] ;  /* 0x0000000406067981 */ /* 0x000762000c1e1900 */
[----:B0-----:R-:W-:-:S04]  /*0610*/  FFMA R3, -R5, R24, 1 ;  /* 0x3f80000005037423 */ /* 0x001fc80000000118 */
[----:B------:R-:W-:Y:S01]  /*0620*/  FFMA R2, R24, R3, R24 ;  /* 0x0000000318027223 */ /* 0x000fe20000000018 */
[----:B------:R-:W-:Y:S01]  /*0630*/  BSSY.RECONVERGENT B0, `(.L_x_10) ;  /* 0x000000c000007945 */ /* 0x000fe20003800200 */
[----:B--2---:R-:W-:-:S04]  /*0640*/  FMUL R22, R21, R10 ;  /* 0x0000000a15167220 */ /* 0x004fc80000400000 */
[----:B------:R-:W0:Y:S01]  /*0650*/  FCHK P0, R22, R5 ;  /* 0x0000000516007302 */ /* 0x000e220000000000 */
[----:B------:R-:W-:-:S04]  /*0660*/  FFMA R3, R2, R22, RZ ;  /* 0x0000001602037223 */ /* 0x000fc800000000ff */
[----:B-1----:R-:W-:-:S04]  /*0670*/  FFMA R18, -R5, R3, R22 ;  /* 0x0000000305127223 */ /* 0x002fc80000000116 */
[----:B------:R-:W-:Y:S01]  /*0680*/  FFMA R3, R2, R18, R3 ;  /* 0x0000001202037223 */ /* 0x000fe20000000003 */
[----:B0--3--:R-:W-:Y:S06]  /*0690*/  @!P0 BRA `(.L_x_11) ;  /* 0x0000000000148947 */ /* 0x009fec0003800000 */
[----:B------:R-:W-:Y:S01]  /*06a0*/  MOV R2, R22 ;  /* 0x0000001600027202 */ /* 0x000fe20000000f00 */
[----:B------:R-:W-:Y:S01]  /*06b0*/  IMAD.MOV.U32 R3, RZ, RZ, R5 ;  /* 0x000000ffff037224 */ /* 0x000fe200078e0005 */
[----:B------:R-:W-:-:S07]  /*06c0*/  MOV R9, 0x6e0 ;  /* 0x000006e000097802 */ /* 0x000fce0000000f00 */
[----:B-----5:R-:W-:Y:S05]  /*06d0*/  CALL.REL.NOINC `($__internal_0_$__cuda_sm3x_div_rn_noftz_f32_slowpath) ;  /* 0x0000000800247944 */ /* 0x020fea0003c00000 */
[----:B------:R-:W-:-:S07]  /*06e0*/  MOV R3, R15 ;  /* 0x0000000f00037202 */ /* 0x000fce0000000f00 */
.L_x_11:
[----:B------:R-:W-:Y:S05]  /*06f0*/  BSYNC.RECONVERGENT B0 ;  /* 0x0000000000007941 */ /* 0x000fea0003800200 */
.L_x_10:
[----:B------:R-:W0:Y:S01]  /*0700*/  MUFU.RCP R7, R4 ;  /* 0x0000000400077308 */ /* 0x000e220000001000 */
[----:B-----5:R-:W-:Y:S01]  /*0710*/  FMUL R13, R13, R6 ;  /* 0x000000060d0d7220 */ /* 0x020fe20000400000 */
[----:B------:R-:W-:Y:S06]  /*0720*/  BSSY.RECONVERGENT B0, `(.L_x_12) ;  /* 0x000000e000007945 */ /* 0x000fec0003800200 */
[----:B------:R-:W1:Y:S01]  /*0730*/  FCHK P0, R13, R4 ;  /* 0x000000040d007302 */ /* 0x000e620000000000 */
[----:B0-----:R-:W-:-:S04]  /*0740*/  FFMA R2, -R4, R7, 1 ;  /* 0x3f80000004027423 */ /* 0x001fc80000000107 */
[----:B------:R-:W-:Y:S01]  /*0750*/  FFMA R2, R7, R2, R7 ;  /* 0x0000000207027223 */ /* 0x000fe20000000007 */
[----:B------:R-:W-:-:S03]  /*0760*/  FADD R7, R14, R3 ;  /* 0x000000030e077221 */ /* 0x000fc60000000000 */
[----:B------:R-:W-:-:S04]  /*0770*/  FFMA R23, R2, R13, RZ ;  /* 0x0000000d02177223 */ /* 0x000fc800000000ff */
[----:B------:R-:W-:-:S04]  /*0780*/  FFMA R16, -R4, R23, R13 ;  /* 0x0000001704107223 */ /* 0x000fc8000000010d */
[----:B------:R-:W-:Y:S01]  /*0790*/  FFMA R23, R2, R16, R23 ;  /* 0x0000001002177223 */ /* 0x000fe20000000017 */
[----:B-1----:R-:W-:Y:S06]  /*07a0*/  @!P0 BRA `(.L_x_13) ;  /* 0x0000000000148947 */ /* 0x002fec0003800000 */
[----:B------:R-:W-:Y:S01]  /*07b0*/  MOV R2, R13 ;  /* 0x0000000d00027202 */ /* 0x000fe20000000f00 */
[----:B------:R-:W-:Y:S01]  /*07c0*/  IMAD.MOV.U32 R3, RZ, RZ, R4 ;  /* 0x000000ffff037224 */ /* 0x000fe200078e0004 */
[----:B------:R-:W-:-:S07]  /*07d0*/  MOV R9, 0x7f0 ;  /* 0x000007f000097802 */ /* 0x000fce0000000f00 */
[----:B------:R-:W-:Y:S05]  /*07e0*/  CALL.REL.NOINC `($__internal_0_$__cuda_sm3x_div_rn_noftz_f32_slowpath) ;  /* 0x0000000400e07944 */ /* 0x000fea0003c00000 */
[----:B------:R-:W-:-:S07]  /*07f0*/  MOV R23, R15 ;  /* 0x0000000f00177202 */ /* 0x000fce0000000f00 */
.L_x_13:
[----:B------:R-:W-:Y:S05]  /*0800*/  BSYNC.RECONVERGENT B0 ;  /* 0x0000000000007941 */ /* 0x000fea0003800200 */
.L_x_12:
[----:B------:R-:W-:-:S13]  /*0810*/  FSETP.GEU.AND P0, PT, R12, 1, PT ;  /* 0x3f8000000c00780b */ /* 0x000fda0003f0e000 */
[----:B------:R-:W0:Y:S02]  /*0820*/  @P0 LDC.64 R2, c[0x4][RZ] ;  /* 0x01000000ff020b82 */ /* 0x000e240000000a00 */
[----:B0-----:R-:W2:Y:S01]  /*0830*/  @P0 LDG.E R3, desc[UR4][R2.64] ;  /* 0x0000000402030981 */ /* 0x001ea2000c1e1900 */
[----:B------:R-:W-:Y:S01]  /*0840*/  @!P0 MOV R9, 0x3bbb989d ;  /* 0x3bbb989d00098802 */ /* 0x000fe20000000f00 */
[----:B------:R-:W-:Y:S01]  /*0850*/  @!P0 IMAD.MOV.U32 R14, RZ, RZ, 0x437c0000 ;  /* 0x437c0000ff0e8424 */ /* 0x000fe200078e00ff */
[----:B------:R-:W-:Y:S01]  /*0860*/  MUFU.RCP R16, R5 ;  /* 0x0000000500107308 */ /* 0x000fe20000001000 */
[----:B------:R-:W-:Y:S01]  /*0870*/  BSSY.RECONVERGENT B0, `(.L_x_14) ;  /* 0x0000018000007945 */ /* 0x000fe20003800200 */
[----:B------:R-:W-:Y:S01]  /*0880*/  FADD R23, R8, R23 ;  /* 0x0000001708177221 */ /* 0x000fe20000000000 */
[----:B------:R-:W-:-:S04]  /*0890*/  @!P0 FFMA.SAT R9, R12, R9, 0.5 ;  /* 0x3f0000000c098423 */ /* 0x000fc80000002009 */
[----:B------:R-:W-:-:S04]  /*08a0*/  @!P0 FFMA.RM R9, R9, R14, 12582913 ;  /* 0x4b40000109098423 */ /* 0x000fc8000000400e */
[C---:B------:R-:W-:Y:S01]  /*08b0*/  @!P0 FADD R13, R9.reuse, -12583039 ;  /* 0xcb40007f090d8421 */ /* 0x040fe20000000000 */
[----:B------:R-:W-:-:S03]  /*08c0*/  @!P0 SHF.L.U32 R9, R9, 0x17, RZ ;  /* 0x0000001709098819 */ /* 0x000fc600000006ff */
[----:B------:R-:W-:-:S04]  /*08d0*/  @!P0 FFMA R13, R12, 1.4426950216293334961, -R13 ;  /* 0x3fb8aa3b0c0d8823 */ /* 0x000fc8000000080d */
[----:B------:R-:W-:-:S04]  /*08e0*/  @!P0 FFMA R13, R12, 1.925963033500011079e-08, R13 ;  /* 0x32a570600c0d8823 */ /* 0x000fc8000000000d */
[----:B------:R-:W0:Y:S02]  /*08f0*/  @!P0 MUFU.EX2 R14, R13 ;  /* 0x0000000d000e8308 */ /* 0x000e240000000800 */
[----:B0-----:R-:W-:Y:S01]  /*0900*/  @!P0 FMUL R9, R9, R14 ;  /* 0x0000000e09098220 */ /* 0x001fe20000400000 */
[----:B--2---:R-:W-:Y:S01]  /*0910*/  @P0 FMUL R9, R12, R3 ;  /* 0x000000030c090220 */ /* 0x004fe20000400000 */
[----:B------:R-:W-:-:S03]  /*0920*/  FFMA R3, -R5, R16, 1 ;  /* 0x3f80000005037423 */ /* 0x000fc60000000110 */
[----:B------:R-:W-:Y:S01]  /*0930*/  FMUL R10, R10, R9 ;  /* 0x000000090a0a7220 */ /* 0x000fe20000400000 */
[----:B------:R-:W-:-:S03]  /*0940*/  FFMA R2, R16, R3, R16 ;  /* 0x0000000310027223 */ /* 0x000fc60000000010 */
[----:B------:R-:W0:Y:S01]  /*0950*/  FCHK P0, R10, R5 ;  /* 0x000000050a007302 */ /* 0x000e220000000000 */
[----:B------:R-:W-:-:S04]  /*0960*/  FFMA R22, R2, R10, RZ ;  /* 0x0000000a02167223 */ /* 0x000fc800000000ff */
[----:B------:R-:W-:-:S04]  /*0970*/  FFMA R3, -R5, R22, R10 ;  /* 0x0000001605037223 */ /* 0x000fc8000000010a */
[----:B------:R-:W-:Y:S01]  /*0980*/  FFMA R22, R2, R3, R22 ;  /* 0x0000000302167223 */ /* 0x000fe20000000016 */
[----:B0-----:R-:W-:Y:S06]  /*0990*/  @!P0 BRA `(.L_x_15) ;  /* 0x0000000000148947 */ /* 0x001fec0003800000 */
[----:B------:R-:W-:Y:S01]  /*09a0*/  MOV R2, R10 ;  /* 0x0000000a00027202 */ /* 0x000fe20000000f00 */
[----:B------:R-:W-:Y:S01]  /*09b0*/  IMAD.MOV.U32 R3, RZ, RZ, R5 ;  /* 0x000000ffff037224 */ /* 0x000fe200078e0005 */
[----:B------:R-:W-:-:S07]  /*09c0*/  MOV R9, 0x9e0 ;  /* 0x000009e000097802 */ /* 0x000fce0000000f00 */
[----:B------:R-:W-:Y:S05]  /*09d0*/  CALL.REL.NOINC `($__internal_0_$__cuda_sm3x_div_rn_noftz_f32_slowpath) ;  /* 0x0000000400647944 */ /* 0x000fea0003c00000 */
[----:B------:R-:W-:-:S07]  /*09e0*/  MOV R22, R15 ;  /* 0x0000000f00167202 */ /* 0x000fce0000000f00 */
.L_x_15:
[----:B------:R-:W-:Y:S05]  /*09f0*/  BSYNC.RECONVERGENT B0 ;  /* 0x0000000000007941 */ /* 0x000fea0003800200 */
.L_x_14:
[----:B------:R-:W-:-:S13]  /*0a00*/  FSETP.GEU.AND P0, PT, R11, 1, PT ;  /* 0x3f8000000b00780b */ /* 0x000fda0003f0e000 */
[----:B------:R-:W0:Y:S02]  /*0a10*/  @P0 LDC.64 R2, c[0x4][RZ] ;  /* 0x01000000ff020b82 */ /* 0x000e240000000a00 */
[----:B0-----:R-:W2:Y:S01]  /*0a20*/  @P0 LDG.E R2, desc[UR4][R2.64] ;  /* 0x0000000402020981 */ /* 0x001ea2000c1e1900 */
[----:B------:R-:W-:Y:S01]  /*0a30*/  @!P0 MOV R8, 0x3bbb989d ;  /* 0x3bbb989d00088802 */ /* 0x000fe20000000f00 */
[----:B------:R-:W-:Y:S01]  /*0a40*/  @!P0 IMAD.MOV.U32 R10, RZ, RZ, 0x437c0000 ;  /* 0x437c0000ff0a8424 */ /* 0x000fe200078e00ff */
[----:B------:R-:W-:Y:S01]  /*0a50*/  MUFU.RCP R9, R4 ;  /* 0x0000000400097308 */ /* 0x000fe20000001000 */
[----:B------:R-:W-:Y:S02]  /*0a60*/  BSSY.RECONVERGENT B0, `(.L_x_16) ;  /* 0x0000017000007945 */ /* 0x000fe40003800200 */
[----:B------:R-:W-:-:S04]  /*0a70*/  @!P0 FFMA.SAT R5, R11, R8, 0.5 ;  /* 0x3f0000000b058423 */ /* 0x000fc80000002008 */
[----:B------:R-:W-:-:S04]  /*0a80*/  @!P0 FFMA.RM R5, R5, R10, 12582913 ;  /* 0x4b40000105058423 */ /* 0x000fc8000000400a */
[C---:B------:R-:W-:Y:S01]  /*0a90*/  @!P0 FADD R8, R5.reuse, -12583039 ;  /* 0xcb40007f05088421 */ /* 0x040fe20000000000 */
[----:B------:R-:W-:-:S03]  /*0aa0*/  @!P0 SHF.L.U32 R5, R5, 0x17, RZ ;  /* 0x0000001705058819 */ /* 0x000fc600000006ff */
[----:B------:R-:W-:-:S04]  /*0ab0*/  @!P0 FFMA R8, R11, 1.4426950216293334961, -R8 ;  /* 0x3fb8aa3b0b088823 */ /* 0x000fc80000000808 */
[----:B------:R-:W-:-:S06]  /*0ac0*/  @!P0 FFMA R8, R11, 1.925963033500011079e-08, R8 ;  /* 0x32a570600b088823 */ /* 0x000fcc0000000008 */
        /* <DEDUP_REMOVED lines=16> */
.L_x_17:
[----:B------:R-:W-:Y:S05]  /*0bd0*/  BSYNC.RECONVERGENT B0 ;  /* 0x0000000000007941 */ /* 0x000fea0003800200 */
.L_x_16:
[----:B------:R0:W1:Y:S01]  /*0be0*/  F2F.F64.F32 R12, R22 ;  /* 0x00000016000c7310 */ /* 0x0000620000201800 */
[----:B------:R-:W2:Y:S01]  /*0bf0*/  LDC.64 R16, c[0x0][0x390] ;  /* 0x0000e400ff107b82 */ /* 0x000ea20000000a00 */
[----:B------:R-:W-:Y:S01]  /*0c00*/  FADD R21, R0, -1 ;  /* 0xbf80000000157421 */ /* 0x000fe20000000000 */
[----:B------:R-:W-:Y:S05]  /*0c10*/  BSSY.RECONVERGENT B0, `(.L_x_18) ;  /* 0x0000025000007945 */ /* 0x000fea0003800200 */
[----:B------:R-:W3:Y:S01]  /*0c20*/  F2F.F64.F32 R4, R6 ;  /* 0x0000000600047310 */ /* 0x000ee20000201800 */
[----:B0-----:R-:W-:Y:S01]  /*0c30*/  FADD R22, R20, -1 ;  /* 0xbf80000014167421 */ /* 0x001fe20000000000 */
[----:B-1----:R-:W-:-:S06]  /*0c40*/  DMUL R12, R12, 0.5 ;  /* 0x3fe000000c0c7828 */ /* 0x002fcc0000000000 */
[----:B------:R-:W0:Y:S01]  /*0c50*/  F2F.F64.F32 R10, R7 ;  /* 0x00000007000a7310 */ /* 0x000e220000201800 */
[----:B---3--:R-:W-:-:S07]  /*0c60*/  DMUL R4, R4, 0.5 ;  /* 0x3fe0000004047828 */ /* 0x008fce0000000000 */
[----:B------:R1:W3:Y:S01]  /*0c70*/  F2F.F64.F32 R2, R23 ;  /* 0x0000001700027310 */ /* 0x0002e20000201800 */
[----:B--2---:R-:W-:Y:S01]  /*0c80*/  IMAD.WIDE R16, R25, 0x4, R16 ;  /* 0x0000000419107825 */ /* 0x004fe200078e0210 */
[----:B0-----:R-:W-:Y:S01]  /*0c90*/  DADD R18, R10, -R12 ;  /* 0x000000000a127229 */ /* 0x001fe2000000080c */
[----:B-1----:R-:W0:Y:S01]  /*0ca0*/  LDC R23, c[0x0][0x3b0] ;  /* 0x0000ec00ff177b82 */ /* 0x002e220000000800 */
[----:B------:R-:W-:-:S04]  /*0cb0*/  DSETP.GEU.AND P0, PT, R12, R10, PT ;  /* 0x0000000a0c00722a */ /* 0x000fc80003f0e000 */
[----:B------:R-:W1:Y:S01]  /*0cc0*/  F2F.F64.F32 R8, R21 ;  /* 0x0000001500087310 */ /* 0x000e620000201800 */
[----:B------:R-:W-:Y:S02]  /*0cd0*/  DADD R10, R10, R12 ;  /* 0x000000000a0a7229 */ /* 0x000fe4000000000c */
[----:B---3--:R-:W-:Y:S02]  /*0ce0*/  DADD R14, R2, -R4 ;  /* 0x00000000020e7229 */ /* 0x008fe40000000804 */
[----:B------:R-:W-:-:S03]  /*0cf0*/  DSETP.GEU.AND P1, PT, R4, R2, PT ;  /* 0x000000020400722a */ /* 0x000fc60003f2e000 */
[----:B------:R-:W2:Y:S01]  /*0d00*/  F2F.F64.F32 R6, R22 ;  /* 0x0000001600067310 */ /* 0x000ea20000201800 */
[----:B------:R-:W-:Y:S02]  /*0d10*/  FSEL R18, R18, RZ, !P0 ;  /* 0x000000ff12127208 */ /* 0x000fe40004000000 */
[----:B------:R-:W-:Y:S02]  /*0d20*/  FSEL R19, R19, RZ, !P0 ;  /* 0x000000ff13137208 */ /* 0x000fe40004000000 */
[----:B------:R-:W-:-:S03]  /*0d30*/  FSEL R14, R14, RZ, !P1 ;  /* 0x000000ff0e0e7208 */ /* 0x000fc60004800000 */
[----:B------:R-:W3:Y:S01]  /*0d40*/  F2F.F32.F64 R26, R18 ;  /* 0x00000012001a7310 */ /* 0x000ee20000301000 */
[----:B------:R-:W-:Y:S01]  /*0d50*/  FSEL R15, R15, RZ, !P1 ;  /* 0x000000ff0f0f7208 */ /* 0x000fe20004800000 */
[----:B-1----:R-:W-:Y:S01]  /*0d60*/  DSETP.GEU.AND P0, PT, R18, R8, PT ;  /* 0x000000081200722a */ /* 0x002fe20003f0e000 */
[----:B0-----:R-:W-:-:S04]  /*0d70*/  IMAD.WIDE R24, R23, 0x4, R16 ;  /* 0x0000000417187825 */ /* 0x001fc800078e0210 */
[----:B--2---:R-:W-:Y:S01]  /*0d80*/  DSETP.GEU.AND P1, PT, R14, R6, PT ;  /* 0x000000060e00722a */ /* 0x004fe20003f2e000 */
[----:B------:R-:W0:Y:S01]  /*0d90*/  F2F.F32.F64 R27, R14 ;  /* 0x0000000e001b7310 */ /* 0x000e220000301000 */
[----:B---3--:R-:W-:Y:S01]  /*0da0*/  FSEL R29, R26, R21, !P0 ;  /* 0x000000151a1d7208 */ /* 0x008fe20004000000 */
[----:B------:R-:W-:Y:S01]  /*0db0*/  DSETP.GEU.AND P0, PT, R10, R8, PT ;  /* 0x000000080a00722a */ /* 0x000fe20003f0e000 */
[----:B------:R-:W-:-:S03]  /*0dc0*/  MOV R9, RZ ;  /* 0x000000ff00097202 */ /* 0x000fc60000000f00 */
[----:B------:R1:W-:Y:S01]  /*0dd0*/  STG.E desc[UR4][R16.64], R29 ;  /* 0x0000001d10007986 */ /* 0x0003e2000c101904 */
[----:B0-----:R-:W-:-:S05]  /*0de0*/  FSEL R27, R27, R22, !P1 ;  /* 0x000000161b1b7208 */ /* 0x001fca0004800000 */
[----:B------:R1:W-:Y:S04]  /*0df0*/  STG.E desc[UR4][R24.64], R27 ;  /* 0x0000001b18007986 */ /* 0x0003e8000c101904 */
[----:B------:R-:W-:Y:S05]  /*0e00*/  @P0 BRA `(.L_x_19) ;  /* 0x00000000000c0947 */ /* 0x000fea0003800000 */
[----:B------:R-:W-:-:S14]  /*0e10*/  DSETP.GT.AND P0, PT, R10, RZ, PT ;  /* 0x000000ff0a00722a */ /* 0x000fdc0003f04000 */
[----:B------:R0:W2:Y:S01]  /*0e20*/  @P0 F2F.F32.F64 R9, R10 ;  /* 0x0000000a00090310 */ /* 0x0000a20000301000 */
[----:B------:R-:W-:Y:S05]  /*0e30*/  BRA `(.L_x_20) ;  /* 0x0000000000087947 */ /* 0x000fea0003800000 */
.L_x_19:
[----:B------:R-:W-:-:S13]  /*0e40*/  FSETP.GT.AND P0, PT, R0, 1, PT ;  /* 0x3f8000000000780b */ /* 0x000fda0003f04000 */
[----:B------:R-:W-:-:S07]  /*0e50*/  @P0 IMAD.MOV.U32 R9, RZ, RZ, R21 ;  /* 0x000000ffff090224 */ /* 0x000fce00078e0015 */
.L_x_20:
[----:B------:R-:W-:Y:S05]  /*0e60*/  BSYNC.RECONVERGENT B0 ;  /* 0x0000000000007941 */ /* 0x000fea0003800200 */
.L_x_18:
[----:B-1----:R-:W-:Y:S01]  /*0e70*/  IMAD.WIDE R24, R23, 0x4, R24 ;  /* 0x0000000417187825 */ /* 0x002fe200078e0218 */
[----:B------:R-:W-:Y:S01]  /*0e80*/  DADD R2, R2, R4 ;  /* 0x0000000002027229 */ /* 0x000fe20000000004 */
[----:B------:R-:W-:Y:S01]  /*0e90*/  BSSY.RECONVERGENT B0, `(.L_x_21) ;  /* 0x000000a000007945 */ /* 0x000fe20003800200 */
[----:B------:R-:W-:Y:S02]  /*0ea0*/  MOV R5, RZ ;  /* 0x000000ff00057202 */ /* 0x000fe40000000f00 */
[----:B--2---:R1:W-:Y:S04]  /*0eb0*/  STG.E desc[UR4][R24.64], R9 ;  /* 0x0000000918007986 */ /* 0x0043e8000c101904 */
[----:B------:R-:W-:-:S14]  /*0ec0*/  DSETP.GEU.AND P0, PT, R2, R6, PT ;  /* 0x000000060200722a */ /* 0x000fdc0003f0e000 */
[----:B-1----:R-:W-:Y:S05]  /*0ed0*/  @P0 BRA `(.L_x_22) ;  /* 0x00000000000c0947 */ /* 0x002fea0003800000 */
[----:B------:R-:W-:-:S14]  /*0ee0*/  DSETP.GT.AND P0, PT, R2, RZ, PT ;  /* 0x000000ff0200722a */ /* 0x000fdc0003f04000 */
[----:B------:R1:W2:Y:S01]  /*0ef0*/  @P0 F2F.F32.F64 R5, R2 ;  /* 0x0000000200050310 */ /* 0x0002a20000301000 */
[----:B------:R-:W-:Y:S05]  /*0f00*/  BRA `(.L_x_23) ;  /* 0x0000000000087947 */ /* 0x000fea0003800000 */
.L_x_22:
[----:B------:R-:W-:-:S13]  /*0f10*/  FSETP.GT.AND P0, PT, R20, 1, PT ;  /* 0x3f8000001400780b */ /* 0x000fda0003f04000 */
[----:B------:R-:W-:-:S07]  /*0f20*/  @P0 MOV R5, R22 ;  /* 0x0000001600050202 */ /* 0x000fce0000000f00 */
.L_x_23:
[----:B------:R-:W-:Y:S05]  /*0f30*/  BSYNC.RECONVERGENT B0 ;  /* 0x0000000000007941 */ /* 0x000fea0003800200 */
.L_x_21:
[----:B------:R-:W-:-:S05]  /*0f40*/  IMAD.WIDE R24, R23, 0x4, R24 ;  /* 0x0000000417187825 */ /* 0x000fca00078e0218 */
[----:B--2---:R-:W-:Y:S01]  /*0f50*/  STG.E desc[UR4][R24.64], R5 ;  /* 0x0000000518007986 */ /* 0x004fe2000c101904 */
[----:B------:R-:W-:Y:S05]  /*0f60*/  EXIT ;  /* 0x000000000000794d */ /* 0x000fea0003800000 */
        .weak           $__internal_0_$__cuda_sm3x_div_rn_noftz_f32_slowpath
        .type           $__internal_0_$__cuda_sm3x_div_rn_noftz_f32_slowpath,@function
        .size           $__internal_0_$__cuda_sm3x_div_rn_noftz_f32_slowpath,(.L_x_65 - $__internal_0_$__cuda_sm3x_div_rn_noftz_f32_slowpath)
$__internal_0_$__cuda_sm3x_div_rn_noftz_f32_slowpath:
[----:B------:R-:W-:Y:S01]  /*0f70*/  SHF.R.U32.HI R15, RZ, 0x17, R3 ;  /* 0x00000017ff0f7819 */ /* 0x000fe20000011603 */
[----:B------:R-:W-:Y:S01]  /*0f80*/  BSSY.RECONVERGENT B1, `(.L_x_24) ;  /* 0x0000062000017945 */ /* 0x000fe20003800200 */
[----:B------:R-:W-:Y:S02]  /*0f90*/  SHF.R.U32.HI R18, RZ, 0x17, R2 ;  /* 0x00000017ff127819 */ /* 0x000fe40000011602 */
[----:B------:R-:W-:Y:S02]  /*0fa0*/  LOP3.LUT R15, R15, 0xff, RZ, 0xc0, !PT ;  /* 0x000000ff0f0f7812 */ /* 0x000fe400078ec0ff */
[----:B------:R-:W-:-:S03]  /*0fb0*/  LOP3.LUT R18, R18, 0xff, RZ, 0xc0, !PT ;  /* 0x000000ff12127812 */ /* 0x000fc600078ec0ff */
[----:B------:R-:W-:Y:S01]  /*0fc0*/  VIADD R19, R15, 0xffffffff ;  /* 0xffffffff0f137836 */ /* 0x000fe20000000000 */
[----:B------:R-:W-:-:S04]  /*0fd0*/  IADD3 R17, PT, PT, R18, -0x1, RZ ;  /* 0xffffffff12117810 */ /* 0x000fc80007ffe0ff */
[----:B------:R-:W-:-:S04]  /*0fe0*/  ISETP.GT.U32.AND P0, PT, R19, 0xfd, PT ;  /* 0x000000fd1300780c */ /* 0x000fc80003f04070 */
[----:B------:R-:W-:-:S13]  /*0ff0*/  ISETP.GT.U32.OR P0, PT, R17, 0xfd, P0 ;  /* 0x000000fd1100780c */ /* 0x000fda0000704470 */
[----:B------:R-:W-:Y:S01]  /*1000*/  @!P0 MOV R16, RZ ;  /* 0x000000ff00108202 */ /* 0x000fe20000000f00 */
[----:B------:R-:W-:Y:S06]  /*1010*/  @!P0 BRA `(.L_x_25) ;  /* 0x00000000005c8947 */ /* 0x000fec0003800000 */
[----:B------:R-:W-:Y:S02]  /*1020*/  FSETP.GTU.FTZ.AND P0, PT, |R2|, +INF , PT ;  /* 0x7f8000000200780b */ /* 0x000fe40003f1c200 */
[----:B------:R-:W-:-:S04]  /*1030*/  FSETP.GTU.FTZ.AND P1, PT, |R3|, +INF , PT ;  /* 0x7f8000000300780b */ /* 0x000fc80003f3c200 */
[----:B------:R-:W-:-:S13]  /*1040*/  PLOP3.LUT P0, PT, P0, P1, PT, 0xf8, 0x8f ;  /* 0x00000000008f781c */ /* 0x000fda0000703f70 */
[----:B------:R-:W-:Y:S05]  /*1050*/  @P0 BRA `(.L_x_26) ;  /* 0x00000004004c0947 */ /* 0x000fea0003800000 */
[----:B------:R-:W-:-:S13]  /*1060*/  LOP3.LUT P0, RZ, R3, 0x7fffffff, R2, 0xc8, !PT ;  /* 0x7fffffff03ff7812 */ /* 0x000fda000780c802 */
[----:B------:R-:W-:Y:S05]  /*1070*/  @!P0 BRA `(.L_x_27) ;  /* 0x00000004003c8947 */ /* 0x000fea0003800000 */
[C---:B------:R-:W-:Y:S02]  /*1080*/  FSETP.NEU.FTZ.AND P2, PT, |R2|.reuse, +INF , PT ;  /* 0x7f8000000200780b */ /* 0x040fe40003f5d200 */
[----:B------:R-:W-:Y:S02]  /*1090*/  FSETP.NEU.FTZ.AND P1, PT, |R3|, +INF , PT ;  /* 0x7f8000000300780b */ /* 0x000fe40003f3d200 */
[----:B------:R-:W-:-:S11]  /*10a0*/  FSETP.NEU.FTZ.AND P0, PT, |R2|, +INF , PT ;  /* 0x7f8000000200780b */ /* 0x000fd60003f1d200 */
[----:B------:R-:W-:Y:S05]  /*10b0*/  @!P1 BRA !P2, `(.L_x_27) ;  /* 0x00000004002c9947 */ /* 0x000fea0005000000 */
[----:B------:R-:W-:-:S04]  /*10c0*/  LOP3.LUT P2, RZ, R2, 0x7fffffff, RZ, 0xc0, !PT ;  /* 0x7fffffff02ff7812 */ /* 0x000fc8000784c0ff */
[----:B------:R-:W-:-:S13]  /*10d0*/  PLOP3.LUT P1, PT, P1, P2, PT, 0x2f, 0xf2 ;  /* 0x0000000000f2781c */ /* 0x000fda0000f24577 */
[----:B------:R-:W-:Y:S05]  /*10e0*/  @P1 BRA `(.L_x_28) ;  /* 0x0000000400181947 */ /* 0x000fea0003800000 */
[----:B------:R-:W-:-:S04]  /*10f0*/  LOP3.LUT P1, RZ, R3, 0x7fffffff, RZ, 0xc0, !PT ;  /* 0x7fffffff03ff7812 */ /* 0x000fc8000782c0ff */
[----:B------:R-:W-:-:S13]  /*1100*/  PLOP3.LUT P0, PT, P0, P1, PT, 0x2f, 0xf2 ;  /* 0x0000000000f2781c */ /* 0x000fda0000702577 */
[----:B------:R-:W-:Y:S05]  /*1110*/  @P0 BRA `(.L_x_29) ;  /* 0x0000000400000947 */ /* 0x000fea0003800000 */
[----:B------:R-:W-:Y:S02]  /*1120*/  ISETP.GE.AND P0, PT, R17, RZ, PT ;  /* 0x000000ff1100720c */ /* 0x000fe40003f06270 */
[----:B------:R-:W-:-:S11]  /*1130*/  ISETP.GE.AND P1, PT, R19, RZ, PT ;  /* 0x000000ff1300720c */ /* 0x000fd60003f26270 */
[----:B------:R-:W-:Y:S01]  /*1140*/  @P0 IMAD.MOV.U32 R16, RZ, RZ, RZ ;  /* 0x000000ffff100224 */ /* 0x000fe200078e00ff */
[----:B------:R-:W-:Y:S01]  /*1150*/  @!P0 MOV R16, 0xffffffc0 ;  /* 0xffffffc000108802 */ /* 0x000fe20000000f00 */
[----:B------:R-:W-:Y:S01]  /*1160*/  @!P0 FFMA R2, R2, 1.84467440737095516160e+19, RZ ;  /* 0x5f80000002028823 */ /* 0x000fe200000000ff */
[----:B------:R-:W-:Y:S02]  /*1170*/  @!P1 FFMA R3, R3, 1.84467440737095516160e+19, RZ ;  /* 0x5f80000003039823 */ /* 0x000fe400000000ff */
[----:B------:R-:W-:-:S07]  /*1180*/  @!P1 IADD3 R16, PT, PT, R16, 0x40, RZ ;  /* 0x0000004010109810 */ /* 0x000fce0007ffe0ff */
.L_x_25:
[----:B------:R-:W-:Y:S01]  /*1190*/  LEA R24, R15, 0xc0800000, 0x17 ;  /* 0xc08000000f187811 */ /* 0x000fe200078eb8ff */
[----:B------:R-:W-:Y:S01]  /*11a0*/  BSSY.RECONVERGENT B2, `(.L_x_30) ;  /* 0x0000036000027945 */ /* 0x000fe20003800200 */
[----:B------:R-:W-:-:S03]  /*11b0*/  IADD3 R18, PT, PT, R18, -0x7f, RZ ;  /* 0xffffff8112127810 */ /* 0x000fc60007ffe0ff */
[----:B------:R-:W-:Y:S02]  /*11c0*/  IMAD.IADD R19, R3, 0x1, -R24 ;  /* 0x0000000103137824 */ /* 0x000fe400078e0a18 */
[C---:B------:R-:W-:Y:S02]  /*11d0*/  IMAD R2, R18.reuse, -0x800000, R2 ;  /* 0xff80000012027824 */ /* 0x040fe400078e0202 */
[----:B------:R0:W1:Y:S01]  /*11e0*/  MUFU.RCP R24, R19 ;  /* 0x0000001300187308 */ /* 0x0000620000001000 */
[----:B------:R-:W-:Y:S01]  /*11f0*/  FADD.FTZ R3, -R19, -RZ ;  /* 0x800000ff13037221 */ /* 0x000fe20000010100 */
[----:B0-----:R-:W-:-:S04]  /*1200*/  IADD3 R19, PT, PT, R18, 0x7f, -R15 ;  /* 0x0000007f12137810 */ /* 0x001fc80007ffe80f */
[----:B------:R-:W-:Y:S01]  /*1210*/  IADD3 R19, PT, PT, R19, R16, RZ ;  /* 0x0000001013137210 */ /* 0x000fe20007ffe0ff */
[----:B-1----:R-:W-:-:S04]  /*1220*/  FFMA R17, R24, R3, 1 ;  /* 0x3f80000018117423 */ /* 0x002fc80000000003 */
[----:B------:R-:W-:-:S04]  /*1230*/  FFMA R17, R24, R17, R24 ;  /* 0x0000001118117223 */ /* 0x000fc80000000018 */
[----:B------:R-:W-:-:S04]  /*1240*/  FFMA R24, R2, R17, RZ ;  /* 0x0000001102187223 */ /* 0x000fc800000000ff */
[----:B------:R-:W-:-:S04]  /*1250*/  FFMA R21, R3, R24, R2 ;  /* 0x0000001803157223 */ /* 0x000fc80000000002 */
[----:B------:R-:W-:-:S04]  /*1260*/  FFMA R24, R17, R21, R24 ;  /* 0x0000001511187223 */ /* 0x000fc80000000018 */
[----:B------:R-:W-:-:S04]  /*1270*/  FFMA R3, R3, R24, R2 ;  /* 0x0000001803037223 */ /* 0x000fc80000000002 */
[----:B------:R-:W-:-:S05]  /*1280*/  FFMA R2, R17, R3, R24 ;  /* 0x0000000311027223 */ /* 0x000fca0000000018 */
[----:B------:R-:W-:-:S04]  /*1290*/  SHF.R.U32.HI R15, RZ, 0x17, R2 ;  /* 0x00000017ff0f7819 */ /* 0x000fc80000011602 */
[----:B------:R-:W-:-:S05]  /*12a0*/  LOP3.LUT R15, R15, 0xff, RZ, 0xc0, !PT ;  /* 0x000000ff0f0f7812 */ /* 0x000fca00078ec0ff */
[----:B------:R-:W-:-:S05]  /*12b0*/  IMAD.IADD R15, R15, 0x1, R19 ;  /* 0x000000010f0f7824 */ /* 0x000fca00078e0213 */
[----:B------:R-:W-:-:S04]  /*12c0*/  IADD3 R16, PT, PT, R15, -0x1, RZ ;  /* 0xffffffff0f107810 */ /* 0x000fc80007ffe0ff */
[----:B------:R-:W-:-:S13]  /*12d0*/  ISETP.GE.U32.AND P0, PT, R16, 0xfe, PT ;  /* 0x000000fe1000780c */ /* 0x000fda0003f06070 */
[----:B------:R-:W-:Y:S05]  /*12e0*/  @!P0 BRA `(.L_x_31) ;  /* 0x0000000000808947 */ /* 0x000fea0003800000 */
[----:B------:R-:W-:-:S13]  /*12f0*/  ISETP.GT.AND P0, PT, R15, 0xfe, PT ;  /* 0x000000fe0f00780c */ /* 0x000fda0003f04270 */
[----:B------:R-:W-:Y:S05]  /*1300*/  @P0 BRA `(.L_x_32) ;  /* 0x00000000006c0947 */ /* 0x000fea0003800000 */
[----:B------:R-:W-:-:S13]  /*1310*/  ISETP.GE.AND P0, PT, R15, 0x1, PT ;  /* 0x000000010f00780c */ /* 0x000fda0003f06270 */
[----:B------:R-:W-:Y:S05]  /*1320*/  @P0 BRA `(.L_x_33) ;  /* 0x0000000000740947 */ /* 0x000fea0003800000 */
[----:B------:R-:W-:Y:S02]  /*1330*/  ISETP.GE.AND P0, PT, R15, -0x18, PT ;  /* 0xffffffe80f00780c */ /* 0x000fe40003f06270 */
[----:B------:R-:W-:-:S11]  /*1340*/  LOP3.LUT R2, R2, 0x80000000, RZ, 0xc0, !PT ;  /* 0x8000000002027812 */ /* 0x000fd600078ec0ff */
[----:B------:R-:W-:Y:S05]  /*1350*/  @!P0 BRA `(.L_x_33) ;  /* 0x0000000000688947 */ /* 0x000fea0003800000 */
[-CC-:B------:R-:W-:Y:S01]  /*1360*/  FFMA.RZ R16, R17, R3.reuse, R24.reuse ;  /* 0x0000000311107223 */ /* 0x180fe2000000c018 */
[C---:B------:R-:W-:Y:S02]  /*1370*/  ISETP.NE.AND P2, PT, R15.reuse, RZ, PT ;  /* 0x000000ff0f00720c */ /* 0x040fe40003f45270 */
[----:B------:R-:W-:Y:S02]  /*1380*/  ISETP.NE.AND P1, PT, R15, RZ, PT ;  /* 0x000000ff0f00720c */ /* 0x000fe40003f25270 */
[----:B------:R-:W-:Y:S01]  /*1390*/  LOP3.LUT R18, R16, 0x7fffff, RZ, 0xc0, !PT ;  /* 0x007fffff10127812 */ /* 0x000fe200078ec0ff */
[CCC-:B------:R-:W-:Y:S01]  /*13a0*/  FFMA.RP R16, R17.reuse, R3.reuse, R24.reuse ;  /* 0x0000000311107223 */ /* 0x1c0fe20000008018 */
[----:B------:R-:W-:Y:S01]  /*13b0*/  FFMA.RM R3, R17, R3, R24 ;  /* 0x0000000311037223 */ /* 0x000fe20000004018 */
[----:B------:R-:W-:Y:S01]  /*13c0*/  IADD3 R17, PT, PT, R15, 0x20, RZ ;  /* 0x000000200f117810 */ /* 0x000fe20007ffe0ff */
[----:B------:R-:W-:Y:S01]  /*13d0*/  IMAD.MOV R15, RZ, RZ, -R15 ;  /* 0x000000ffff0f7224 */ /* 0x000fe200078e0a0f */
[----:B------:R-:W-:-:S02]  /*13e0*/  LOP3.LUT R18, R18, 0x800000, RZ, 0xfc, !PT ;  /* 0x0080000012127812 */ /* 0x000fc400078efcff */
[----:B------:R-:W-:Y:S02]  /*13f0*/  FSETP.NEU.FTZ.AND P0, PT, R16, R3, PT ;  /* 0x000000031000720b */ /* 0x000fe40003f1d000 */
[----:B------:R-:W-:Y:S02]  /*1400*/  SHF.L.U32 R17, R18, R17, RZ ;  /* 0x0000001112117219 */ /* 0x000fe400000006ff */
[----:B------:R-:W-:Y:S02]  /*1410*/  SEL R3, R15, RZ, P2 ;  /* 0x000000ff0f037207 */ /* 0x000fe40001000000 */
[----:B------:R-:W-:Y:S02]  /*1420*/  ISETP.NE.AND P1, PT, R17, RZ, P1 ;  /* 0x000000ff1100720c */ /* 0x000fe40000f25270 */
[----:B------:R-:W-:Y:S02]  /*1430*/  SHF.R.U32.HI R3, RZ, R3, R18 ;  /* 0x00000003ff037219 */ /* 0x000fe40000011612 */
[----:B------:R-:W-:-:S02]  /*1440*/  PLOP3.LUT P0, PT, P0, P1, PT, 0xf8, 0x8f ;  /* 0x00000000008f781c */ /* 0x000fc40000703f70 */
[----:B------:R-:W-:Y:S02]  /*1450*/  SHF.R.U32.HI R16, RZ, 0x1, R3 ;  /* 0x00000001ff107819 */ /* 0x000fe40000011603 */
[----:B------:R-:W-:-:S04]  /*1460*/  SEL R15, RZ, 0x1, !P0 ;  /* 0x00000001ff0f7807 */ /* 0x000fc80004000000 */
[----:B------:R-:W-:-:S04]  /*1470*/  LOP3.LUT R18, R15, 0x1, R16, 0xf8, !PT ;  /* 0x000000010f127812 */ /* 0x000fc800078ef810 */
[----:B------:R-:W-:-:S04]  /*1480*/  LOP3.LUT R3, R18, R3, RZ, 0xc0, !PT ;  /* 0x0000000312037212 */ /* 0x000fc800078ec0ff */
[----:B------:R-:W-:-:S04]  /*1490*/  IADD3 R3, PT, PT, R16, R3, RZ ;  /* 0x0000000310037210 */ /* 0x000fc80007ffe0ff */
[----:B------:R-:W-:Y:S01]  /*14a0*/  LOP3.LUT R2, R3, R2, RZ, 0xfc, !PT ;  /* 0x0000000203027212 */ /* 0x000fe200078efcff */
[----:B------:R-:W-:Y:S06]  /*14b0*/  BRA `(.L_x_33) ;  /* 0x0000000000107947 */ /* 0x000fec0003800000 */
.L_x_32:
[----:B------:R-:W-:-:S04]  /*14c0*/  LOP3.LUT R2, R2, 0x80000000, RZ, 0xc0, !PT ;  /* 0x8000000002027812 */ /* 0x000fc800078ec0ff */
[----:B------:R-:W-:Y:S01]  /*14d0*/  LOP3.LUT R2, R2, 0x7f800000, RZ, 0xfc, !PT ;  /* 0x7f80000002027812 */ /* 0x000fe200078efcff */
[----:B------:R-:W-:Y:S06]  /*14e0*/  BRA `(.L_x_33) ;  /* 0x0000000000047947 */ /* 0x000fec0003800000 */
.L_x_31:
[----:B------:R-:W-:-:S07]  /*14f0*/  LEA R2, R19, R2, 0x17 ;  /* 0x0000000213027211 */ /* 0x000fce00078eb8ff */
.L_x_33:
[----:B------:R-:W-:Y:S05]  /*1500*/  BSYNC.RECONVERGENT B2 ;  /* 0x0000000000027941 */ /* 0x000fea0003800200 */
.L_x_30:
[----:B------:R-:W-:Y:S05]  /*1510*/  BRA `(.L_x_34) ;  /* 0x0000000000207947 */ /* 0x000fea0003800000 */
.L_x_29:
[----:B------:R-:W-:-:S04]  /*1520*/  LOP3.LUT R2, R3, 0x80000000, R2, 0x48, !PT ;  /* 0x8000000003027812 */ /* 0x000fc800078e4802 */
[----:B------:R-:W-:Y:S01]  /*1530*/  LOP3.LUT R2, R2, 0x7f800000, RZ, 0xfc, !PT ;  /* 0x7f80000002027812 */ /* 0x000fe200078efcff */
[----:B------:R-:W-:Y:S06]  /*1540*/  BRA `(.L_x_34) ;  /* 0x0000000000147947 */ /* 0x000fec0003800000 */
.L_x_28:
[----:B------:R-:W-:Y:S01]  /*1550*/  LOP3.LUT R2, R3, 0x80000000, R2, 0x48, !PT ;  /* 0x8000000003027812 */ /* 0x000fe200078e4802 */
[----:B------:R-:W-:Y:S06]  /*1560*/  BRA `(.L_x_34) ;  /* 0x00000000000c7947 */ /* 0x000fec0003800000 */
.L_x_27:
[----:B------:R-:W0:Y:S01]  /*1570*/  MUFU.RSQ R2, -QNAN ;  /* 0xffc0000000027908 */ /* 0x000e220000001400 */
[----:B------:R-:W-:Y:S05]  /*1580*/  BRA `(.L_x_34) ;  /* 0x0000000000047947 */ /* 0x000fea0003800000 */
.L_x_26:
[----:B------:R-:W-:-:S07]  /*1590*/  FADD.FTZ R2, R2, R3 ;  /* 0x0000000302027221 */ /* 0x000fce0000010000 */
.L_x_34:
[----:B------:R-:W-:Y:S05]  /*15a0*/  BSYNC.RECONVERGENT B1 ;  /* 0x0000000000017941 */ /* 0x000fea0003800200 */
.L_x_24:
[----:B------:R-:W-:Y:S02]  /*15b0*/  HFMA2 R3, -RZ, RZ, 0, 0 ;  /* 0x00000000ff037431 */ /* 0x000fe400000001ff */
[----:B0-----:R-:W-:Y:S01]  /*15c0*/  IMAD.MOV.U32 R15, RZ, RZ, R2 ;  /* 0x000000ffff0f7224 */ /* 0x001fe200078e0002 */
[----:B------:R-:W-:-:S04]  /*15d0*/  MOV R2, R9 ;  /* 0x0000000900027202 */ /* 0x000fc80000000f00 */
[----:B------:R-:W-:Y:S05]  /*15e0*/  RET.REL.NODEC R2 `(_Z22transformBboxSQDKernelPfS_S_ffS_S_iii) ;  /* 0xffffffe802847950 */ /* 0x000fea0003c3ffff */
.L_x_35:
        /* <DEDUP_REMOVED lines=9> */
.L_x_65:


//--------------------- .text._Z21transposeTensorKernelPfS_iPiS0_S0_S0_S0_ii --------------------------
	.section	.text._Z21transposeTensorKernelPfS_iPiS0_S0_S0_S0_ii,"ax",@progbits
	.align	128
        .global         _Z21transposeTensorKernelPfS_iPiS0_S0_S0_S0_ii
        .type           _Z21transposeTensorKernelPfS_iPiS0_S0_S0_S0_ii,@function
        .size           _Z21transposeTensorKernelPfS_iPiS0_S0_S0_S0_ii,(.L_x_68 - _Z21transposeTensorKernelPfS_iPiS0_S0_S0_S0_ii)
        .other          _Z21transposeTensorKernelPfS_iPiS0_S0_S0_S0_ii,@"STO_CUDA_ENTRY STV_DEFAULT"
_Z21transposeTensorKernelPfS_iPiS0_S0_S0_S0_ii:
.text._Z21transposeTensorKernelPfS_iPiS0_S0_S0_S0_ii:
[----:B------:R-:W-:Y:S01]  /*0000*/  LDC R1, c[0x0][0x37c] ;  /* 0x0000df00ff017b82 */ /* 0x000fe20000000800 */
[----:B------:R-:W0:Y:S07]  /*0010*/  S2R R3, SR_TID.X ;  /* 0x0000000000037919 */ /* 0x000e2e0000002100 */
[----:B------:R-:W0:Y:S08]  /*0020*/  S2UR UR4, SR_CTAID.X ;  /* 0x00000000000479c3 */ /* 0x000e300000002500 */
[----:B------:R-:W0:Y:S02]  /*0030*/  LDC.64 R4, c[0x0][0x3c0] ;  /* 0x0000f000ff047b82 */ /* 0x000e240000000a00 */
[----:B0-----:R-:W-:-:S05]  /*0040*/  IMAD R0, R4, UR4, R3 ;  /* 0x0000000404007c24 */ /* 0x001fca000f8e0203 */
[----:B------:R-:W-:-:S13]  /*0050*/  ISETP.GE.AND P0, PT, R0, R5, PT ;  /* 0x000000050000720c */ /* 0x000fda0003f06270 */
[----:B------:R-:W-:Y:S05]  /*0060*/  @P0 EXIT ;  /* 0x000000000000094d */ /* 0x000fea0003800000 */
[----:B------:R-:W0:Y:S01]  /*0070*/  LDCU UR4, c[0x0][0x390] ;  /* 0x00007200ff0477ac */ /* 0x000e220008000800 */
[----:B------:R-:W1:Y:S01]  /*0080*/  LDC.64 R2, c[0x0][0x3a8] ;  /* 0x0000ea00ff027b82 */ /* 0x000e620000000a00 */
[----:B------:R-:W2:Y:S01]  /*0090*/  LDCU.64 UR6, c[0x0][0x358] ;  /* 0x00006b00ff0677ac */ /* 0x000ea20008000a00 */
[----:B0-----:R-:W-:-:S04]  /*00a0*/  IMAD.U32 R7, RZ, RZ, UR4 ;  /* 0x00000004ff077e24 */ /* 0x001fc8000f8e00ff */
[----:B------:R-:W-:Y:S01]  /*00b0*/  IMAD R6, R0, R7, RZ ;  /* 0x0000000700067224 */ /* 0x000fe200078e02ff */
[----:B------:R-:W-:-:S03]  /*00c0*/  ISETP.GE.AND P0, PT, R7, 0x1, PT ;  /* 0x000000010700780c */ /* 0x000fc60003f06270 */
[----:B-1----:R-:W-:-:S10]  /*00d0*/  IMAD.WIDE R2, R6, 0x4, R2 ;  /* 0x0000000406027825 */ /* 0x002fd400078e0202 */
[----:B--2---:R-:W-:Y:S05]  /*00e0*/  @!P0 BRA `(.L_x_36) ;  /* 0x0000005800188947 */ /* 0x004fea0003800000 */
[----:B------:R-:W0:Y:S01]  /*00f0*/  LDCU.64 UR4, c[0x0][0x3b0] ;  /* 0x00007600ff0477ac */ /* 0x000e220008000a00 */
[C---:B------:R-:W-:Y:S01]  /*0100*/  ISETP.GE.U32.AND P0, PT, R7.reuse, 0x8, PT ;  /* 0x000000080700780c */ /* 0x040fe20003f06070 */
[----:B------:R-:W-:Y:S01]  /*0110*/  IMAD.MOV.U32 R10, RZ, RZ, R0 ;  /* 0x000000ffff0a7224 */ /* 0x000fe200078e0000 */
[----:B------:R-:W-:Y:S01]  /*0120*/  SHF.R.S32.HI R5, RZ, 0x1f, R6 ;  /* 0x0000001fff057819 */ /* 0x000fe20000011406 */
[----:B------:R-:W1:Y:S01]  /*0130*/  LDCU UR8, c[0x0][0x390] ;  /* 0x00007200ff0877ac */ /* 0x000e620008000800 */
[----:B------:R-:W-:Y:S02]  /*0140*/  LOP3.LUT R18, R7, 0x7, RZ, 0xc0, !PT ;  /* 0x0000000707127812 */ /* 0x000fe400078ec0ff */
[----:B0-----:R-:W-:-:S04]  /*0150*/  LEA R4, P1, R6, UR4, 0x2 ;  /* 0x0000000406047c11 */ /* 0x001fc8000f8210ff */
[----:B------:R-:W-:Y:S02]  /*0160*/  LEA.HI.X R5, R6, UR5, R5, 0x2, P1 ;  /* 0x0000000506057c11 */ /* 0x000fe400088f1405 */
[----:B-1----:R-:W-:Y:S01]  /*0170*/  MOV R11, UR8 ;  /* 0x00000008000b7c02 */ /* 0x002fe20008000f00 */
[----:B------:R-:W-:Y:S06]  /*0180*/  @!P0 BRA `(.L_x_37) ;  /* 0x0000003400748947 */ /* 0x000fec0003800000 */
[----:B------:R-:W0:Y:S01]  /*0190*/  LDC.64 R8, c[0x0][0x3a0] ;  /* 0x0000e800ff087b82 */ /* 0x000e220000000a00 */
[----:B------:R-:W-:-:S04]  /*01a0*/  VIADD R11, R7, 0xfffffffc ;  /* 0xfffffffc070b7836 */ /* 0x000fc80000000000 */
[----:B------:R-:W-:-:S04]  /*01b0*/  VIADD R15, R11, 0x3 ;  /* 0x000000030b0f7836 */ /* 0x000fc80000000000 */
[----:B0-----:R-:W-:-:S05]  /*01c0*/  IMAD.WIDE.U32 R16, R15, 0x4, R8 ;  /* 0x000000040f107825 */ /* 0x001fca00078e0008 */
[----:B------:R-:W2:Y:S01]  /*01d0*/  LDG.E R20, desc[UR6][R16.64] ;  /* 0x0000000610147981 */ /* 0x000ea2000c1e1900 */
[----:B------:R-:W-:Y:S02]  /*01e0*/  IABS R10, R0 ;  /* 0x00000000000a7213 */ /* 0x000fe40000000000 */
[----:B------:R-:W-:Y:S02]  /*01f0*/  ISETP.GE.AND P2, PT, R0, RZ, PT ;  /* 0x000000ff0000720c */ /* 0x000fe40003f46270 */
[-C--:B--2---:R-:W-:Y:S02]  /*0200*/  IABS R14, R20.reuse ;  /* 0x00000014000e7213 */ /* 0x084fe40000000000 */
[----:B------:R-:W-:Y:S02]  /*0210*/  IABS R22, R20 ;  /* 0x0000001400167213 */ /* 0x000fe40000000000 */
[----:B------:R-:W0:Y:S08]  /*0220*/  I2F.RP R19, R14 ;  /* 0x0000000e00137306 */ /* 0x000e300000209400 */
[----:B0-----:R-:W0:Y:S02]  /*0230*/  MUFU.RCP R19, R19 ;  /* 0x0000001300137308 */ /* 0x001e240000001000 */
[----:B0-----:R-:W-:-:S02]  /*0240*/  IADD3 R12, PT, PT, R19, 0xffffffe, RZ ;  /* 0x0ffffffe130c7810 */ /* 0x001fc40007ffe0ff */
[----:B------:R-:W-:Y:S01]  /*0250*/  IADD3 R19, PT, PT, RZ, -R22, RZ ;  /* 0x80000016ff137210 */ /* 0x000fe20007ffe0ff */
[----:B------:R-:W-:-:S03]  /*0260*/  IMAD.WIDE.U32 R22, R15, 0x4, R4 ;  /* 0x000000040f167825 */ /* 0x000fc600078e0004 */
[----:B------:R0:W1:Y:S02]  /*0270*/  F2I.FTZ.U32.TRUNC.NTZ R13, R12 ;  /* 0x0000000c000d7305 */ /* 0x000064000021f000 */
[----:B0-----:R-:W-:Y:S02]  /*0280*/  IMAD.MOV.U32 R12, RZ, RZ, RZ ;  /* 0x000000ffff0c7224 */ /* 0x001fe400078e00ff */
[----:B-1----:R-:W-:-:S04]  /*0290*/  IMAD.MOV R21, RZ, RZ, -R13 ;  /* 0x000000ffff157224 */ /* 0x002fc800078e0a0d */
[----:B------:R-:W-:-:S04]  /*02a0*/  IMAD R21, R21, R14, RZ ;  /* 0x0000000e15157224 */ /* 0x000fc800078e02ff */
[----:B------:R-:W-:-:S06]  /*02b0*/  IMAD.HI.U32 R13, R13, R21, R12 ;  /* 0x000000150d0d7227 */ /* 0x000fcc00078e000c */
[----:B------:R-:W-:-:S04]  /*02c0*/  IMAD.HI.U32 R13, R13, R10, RZ ;  /* 0x0000000a0d0d7227 */ /* 0x000fc800078e00ff */
[----:B------:R-:W-:-:S05]  /*02d0*/  IMAD R13, R13, R19, R10 ;  /* 0x000000130d0d7224 */ /* 0x000fca00078e020a */
[----:B------:R-:W-:-:S13]  /*02e0*/  ISETP.GT.U32.AND P0, PT, R14, R13, PT ;  /* 0x0000000d0e00720c */ /* 0x000fda0003f04070 */
[----:B------:R-:W-:Y:S01]  /*02f0*/  @!P0 IMAD.IADD R13, R13, 0x1, -R14 ;  /* 0x000000010d0d8824 */ /* 0x000fe200078e0a0e */
[----:B------:R-:W-:-:S04]  /*0300*/  ISETP.NE.AND P0, PT, R20, RZ, PT ;  /* 0x000000ff1400720c */ /* 0x000fc80003f05270 */
[----:B------:R-:W-:-:S13]  /*0310*/  ISETP.GT.U32.AND P1, PT, R14, R13, PT ;  /* 0x0000000d0e00720c */ /* 0x000fda0003f24070 */
[----:B------:R-:W-:-:S05]  /*0320*/  @!P1 IMAD.IADD R13, R13, 0x1, -R14 ;  /* 0x000000010d0d9824 */ /* 0x000fca00078e0a0e */
[----:B------:R-:W-:-:S05]  /*0330*/  MOV R25, R13 ;  /* 0x0000000d00197202 */ /* 0x000fca0000000f00 */
[----:B------:R-:W-:Y:S01]  /*0340*/  @!P2 IMAD.MOV R25, RZ, RZ, -R25 ;  /* 0x000000ffff19a224 */ /* 0x000fe200078e0a19 */
[----:B------:R-:W-:-:S05]  /*0350*/  @!P0 LOP3.LUT R25, RZ, R20, RZ, 0x33, !PT ;  /* 0x00000014ff198212 */ /* 0x000fca00078e33ff */
[----:B------:R0:W-:Y:S04]  /*0360*/  STG.E desc[UR6][R22.64], R25 ;  /* 0x0000001916007986 */ /* 0x0001e8000c101906 */
[----:B------:R-:W2:Y:S01]  /*0370*/  LDG.E R17, desc[UR6][R16.64] ;  /* 0x0000000610117981 */ /* 0x000ea2000c1e1900 */
[----:B------:R-:W-:-:S04]  /*0380*/  VIADD R21, R11, 0x2 ;  /* 0x000000020b157836 */ /* 0x000fc80000000000 */
[----:B------:R-:W-:-:S05]  /*0390*/  IMAD.WIDE.U32 R12, R21, 0x4, R8 ;  /* 0x00000004150c7825 */ /* 0x000fca00078e0008 */
[----:B------:R-:W3:Y:S01]  /*03a0*/  LDG.E R19, desc[UR6][R12.64] ;  /* 0x000000060c137981 */ /* 0x000ee2000c1e1900 */
[----:B------:R-:W-:Y:S01]  /*03b0*/  IMAD.WIDE.U32 R26, R21, 0x4, R4 ;  /* 0x00000004151a7825 */ /* 0x000fe200078e0004 */
[----:B------:R-:W-:Y:S02]  /*03c0*/  IADD3 R21, PT, PT, R11, 0x1, RZ ;  /* 0x000000010b157810 */ /* 0x000fe40007ffe0ff */
[-C--:B--2---:R-:W-:Y:S02]  /*03d0*/  IABS R20, R17.reuse ;  /* 0x0000001100147213 */ /* 0x084fe40000000000 */
[----:B0-----:R-:W-:Y:S02]  /*03e0*/  IABS R25, R17 ;  /* 0x0000001100197213 */ /* 0x001fe40000000000 */
[----:B------:R-:W0:Y:S01]  /*03f0*/  I2F.RP R24, R20 ;  /* 0x0000001400187306 */ /* 0x000e220000209400 */
[----:B---3--:R-:W-:-:S07]  /*0400*/  IABS R16, R19 ;  /* 0x0000001300107213 */ /* 0x008fce0000000000 */
[----:B------:R-:W1:Y:S08]  /*0410*/  I2F.RP R22, R16 ;  /* 0x0000001000167306 */ /* 0x000e700000209400 */
[----:B0-----:R-:W0:Y:S08]  /*0420*/  MUFU.RCP R24, R24 ;  /* 0x0000001800187308 */ /* 0x001e300000001000 */
[----:B-1----:R-:W-:Y:S01]  /*0430*/  MUFU.RCP R22, R22 ;  /* 0x0000001600167308 */ /* 0x002fe20000001000 */
[----:B0-----:R-:W-:-:S07]  /*0440*/  IADD3 R14, PT, PT, R24, 0xffffffe, RZ ;  /* 0x0ffffffe180e7810 */ /* 0x001fce0007ffe0ff */
[----:B------:R0:W1:Y:S02]  /*0450*/  F2I.FTZ.U32.TRUNC.NTZ R15, R14 ;  /* 0x0000000e000f7305 */ /* 0x000064000021f000 */
[----:B0-----:R-:W-:Y:S02]  /*0460*/  IMAD.MOV.U32 R14, RZ, RZ, RZ ;  /* 0x000000ffff0e7224 */ /* 0x001fe400078e00ff */
[----:B-1----:R-:W-:-:S04]  /*0470*/  IMAD.MOV R23, RZ, RZ, -R15 ;  /* 0x000000ffff177224 */ /* 0x002fc800078e0a0f */
[----:B------:R-:W-:-:S04]  /*0480*/  IMAD R23, R23, R20, RZ ;  /* 0x0000001417177224 */ /* 0x000fc800078e02ff */
[----:B------:R-:W-:Y:S01]  /*0490*/  IMAD.HI.U32 R15, R15, R23, R14 ;  /* 0x000000170f0f7227 */ /* 0x000fe200078e000e */
[----:B------:R-:W-:-:S05]  /*04a0*/  IADD3 R14, PT, PT, RZ, -R25, RZ ;  /* 0x80000019ff0e7210 */ /* 0x000fca0007ffe0ff */
[----:B------:R-:W-:-:S04]  /*04b0*/  IMAD.HI.U32 R23, R15, R10, RZ ;  /* 0x0000000a0f177227 */ /* 0x000fc800078e00ff */
[----:B------:R-:W-:Y:S01]  /*04c0*/  IMAD R15, R23, R14, R10 ;  /* 0x0000000e170f7224 */ /* 0x000fe200078e020a */
[----:B------:R-:W-:Y:S01]  /*04d0*/  LOP3.LUT R10, R0, R17, RZ, 0x3c, !PT ;  /* 0x00000011000a7212 */ /* 0x000fe200078e3cff */
[----:B------:R-:W-:Y:S01]  /*04e0*/  VIADD R14, R22, 0xffffffe ;  /* 0x0ffffffe160e7836 */ /* 0x000fe20000000000 */
[----:B------:R-:W-:Y:S02]  /*04f0*/  IABS R22, R19 ;  /* 0x0000001300167213 */ /* 0x000fe40000000000 */
[----:B------:R-:W-:Y:S02]  /*0500*/  ISETP.GT.U32.AND P1, PT, R20, R15, PT ;  /* 0x0000000f1400720c */ /* 0x000fe40003f24070 */
[----:B------:R-:W-:Y:S01]  /*0510*/  ISETP.GE.AND P2, PT, R10, RZ, PT ;  /* 0x000000ff0a00720c */ /* 0x000fe20003f46270 */
[----:B------:R-:W-:-:S10]  /*0520*/  IMAD.MOV R22, RZ, RZ, -R22 ;  /* 0x000000ffff167224 */ /* 0x000fd400078e0a16 */
[----:B------:R-:W-:Y:S01]  /*0530*/  @!P1 IMAD.IADD R15, R15, 0x1, -R20 ;  /* 0x000000010f0f9824 */ /* 0x000fe200078e0a14 */
[----:B------:R-:W-:Y:S02]  /*0540*/  @!P1 IADD3 R23, PT, PT, R23, 0x1, RZ ;  /* 0x0000000117179810 */ /* 0x000fe40007ffe0ff */
[----:B------:R-:W-:Y:S02]  /*0550*/  ISETP.NE.AND P1, PT, R17, RZ, PT ;  /* 0x000000ff1100720c */ /* 0x000fe40003f25270 */
[----:B------:R-:W-:Y:S02]  /*0560*/  ISETP.GE.U32.AND P0, PT, R15, R20, PT ;  /* 0x000000140f00720c */ /* 0x000fe40003f06070 */
[----:B------:R0:W1:Y:S02]  /*0570*/  F2I.FTZ.U32.TRUNC.NTZ R15, R14 ;  /* 0x0000000e000f7305 */ /* 0x000064000021f000 */
[----:B0-----:R-:W-:-:S09]  /*0580*/  HFMA2 R14, -RZ, RZ, 0, 0 ;  /* 0x00000000ff0e7431 */ /* 0x001fd200000001ff */
[----:B------:R-:W-:-:S04]  /*0590*/  @P0 VIADD R23, R23, 0x1 ;  /* 0x0000000117170836 */ /* 0x000fc80000000000 */
[----:B------:R-:W-:Y:S01]  /*05a0*/  IMAD.MOV.U32 R10, RZ, RZ, R23 ;  /* 0x000000ffff0a7224 */ /* 0x000fe200078e0017 */
[----:B-1----:R-:W-:-:S03]  /*05b0*/  IADD3 R23, PT, PT, RZ, -R15, RZ ;  /* 0x8000000fff177210 */ /* 0x002fc60007ffe0ff */
[----:B------:R-:W-:Y:S01]  /*05c0*/  @!P2 IMAD.MOV R10, RZ, RZ, -R10 ;  /* 0x000000ffff0aa224 */ /* 0x000fe200078e0a0a */
[----:B------:R-:W-:Y:S01]  /*05d0*/  @!P1 LOP3.LUT R10, RZ, R17, RZ, 0x33, !PT ;  /* 0x00000011ff0a9212 */ /* 0x000fe200078e33ff */
[----:B------:R-:W-:-:S03]  /*05e0*/  IMAD R17, R23, R16, RZ ;  /* 0x0000001017117224 */ /* 0x000fc600078e02ff */
[----:B------:R-:W-:Y:S01]  /*05f0*/  IABS R20, R10 ;  /* 0x0000000a00147213 */ /* 0x000fe20000000000 */
[----:B------:R-:W-:Y:S01]  /*0600*/  IMAD.HI.U32 R15, R15, R17, R14 ;  /* 0x000000110f0f7227 */ /* 0x000fe200078e000e */
[----:B------:R-:W-:-:S03]  /*0610*/  ISETP.GE.AND P2, PT, R10, RZ, PT ;  /* 0x000000ff0a00720c */ /* 0x000fc60003f46270 */
[----:B------:R-:W-:Y:S02]  /*0620*/  IMAD.MOV.U32 R14, RZ, RZ, R22 ;  /* 0x000000ffff0e7224 */ /* 0x000fe400078e0016 */
[----:B------:R-:W-:-:S04]  /*0630*/  IMAD.HI.U32 R15, R15, R20, RZ ;  /* 0x000000140f0f7227 */ /* 0x000fc800078e00ff */
[----:B------:R-:W-:-:S05]  /*0640*/  IMAD R15, R15, R14, R20 ;  /* 0x0000000e0f0f7224 */ /* 0x000fca00078e0214 */
[----:B------:R-:W-:-:S13]  /*0650*/  ISETP.GT.U32.AND P0, PT, R16, R15, PT ;  /* 0x0000000f1000720c */ /* 0x000fda0003f04070 */
[----:B------:R-:W-:Y:S01]  /*0660*/  @!P0 IMAD.IADD R15, R15, 0x1, -R16 ;  /* 0x000000010f0f8824 */ /* 0x000fe200078e0a10 */
[----:B------:R-:W-:-:S04]  /*0670*/  ISETP.NE.AND P0, PT, R19, RZ, PT ;  /* 0x000000ff1300720c */ /* 0x000fc80003f05270 */
[----:B------:R-:W-:-:S13]  /*0680*/  ISETP.GT.U32.AND P1, PT, R16, R15, PT ;  /* 0x0000000f1000720c */ /* 0x000fda0003f24070 */
[----:B------:R-:W-:-:S05]  /*0690*/  @!P1 IADD3 R15, PT, PT, R15, -R16, RZ ;  /* 0x800000100f0f9210 */ /* 0x000fca0007ffe0ff */
[----:B------:R-:W-:-:S04]  /*06a0*/  IMAD.MOV.U32 R25, RZ, RZ, R15 ;  /* 0x000000ffff197224 */ /* 0x000fc800078e000f */
[----:B------:R-:W-:Y:S01]  /*06b0*/  @!P2 IMAD.MOV R25, RZ, RZ, -R25 ;  /* 0x000000ffff19a224 */ /* 0x000fe200078e0a19 */
[----:B------:R-:W-:-:S05]  /*06c0*/  @!P0 LOP3.LUT R25, RZ, R19, RZ, 0x33, !PT ;  /* 0x00000013ff198212 */ /* 0x000fca00078e33ff */
[----:B------:R0:W-:Y:S04]  /*06d0*/  STG.E desc[UR6][R26.64], R25 ;  /* 0x000000191a007986 */ /* 0x0001e8000c101906 */
[----:B------:R-:W2:Y:S01]  /*06e0*/  LDG.E R23, desc[UR6][R12.64] ;  /* 0x000000060c177981 */ /* 0x000ea2000c1e1900 */
[----:B------:R-:W-:-:S05]  /*06f0*/  IMAD.WIDE.U32 R14, R21, 0x4, R8 ;  /* 0x00000004150e7825 */ /* 0x000fca00078e0008 */
[----:B------:R-:W3:Y:S01]  /*0700*/  LDG.E R19, desc[UR6][R14.64] ;  /* 0x000000060e137981 */ /* 0x000ee2000c1e1900 */
[-C--:B--2---:R-:W-:Y:S02]  /*0710*/  IABS R24, R23.reuse ;  /* 0x0000001700187213 */ /* 0x084fe40000000000 */
[-C--:B------:R-:W-:Y:S02]  /*0720*/  IABS R12, R23.reuse ;  /* 0x00000017000c7213 */ /* 0x080fe40000000000 */
[----:B------:R-:W1:Y:S01]  /*0730*/  I2F.RP R28, R24 ;  /* 0x00000018001c7306 */ /* 0x000e620000209400 */
[----:B------:R-:W-:Y:S02]  /*0740*/  LOP3.LUT R10, R10, R23, RZ, 0x3c, !PT ;  /* 0x000000170a0a7212 */ /* 0x000fe400078e3cff */
[----:B---3--:R-:W-:Y:S02]  /*0750*/  IABS R22, R19 ;  /* 0x0000001300167213 */ /* 0x008fe40000000000 */
[----:B------:R-:W-:-:S03]  /*0760*/  ISETP.GE.AND P2, PT, R10, RZ, PT ;  /* 0x000000ff0a00720c */ /* 0x000fc60003f46270 */
[----:B0-----:R-:W0:Y:S08]  /*0770*/  I2F.RP R25, R22 ;  /* 0x0000001600197306 */ /* 0x001e300000209400 */
[----:B-1----:R-:W1:Y:S08]  /*0780*/  MUFU.RCP R28, R28 ;  /* 0x0000001c001c7308 */ /* 0x002e700000001000 */
[----:B0-----:R-:W-:Y:S01]  /*0790*/  MUFU.RCP R25, R25 ;  /* 0x0000001900197308 */ /* 0x001fe20000001000 */
[----:B-1----:R-:W-:-:S07]  /*07a0*/  VIADD R16, R28, 0xffffffe ;  /* 0x0ffffffe1c107836 */ /* 0x002fce0000000000 */
[----:B------:R0:W1:Y:S02]  /*07b0*/  F2I.FTZ.U32.TRUNC.NTZ R17, R16 ;  /* 0x0000001000117305 */ /* 0x000064000021f000 */
[----:B0-----:R-:W-:Y:S01]  /*07c0*/  MOV R16, RZ ;  /* 0x000000ff00107202 */ /* 0x001fe20000000f00 */
[----:B-1----:R-:W-:-:S04]  /*07d0*/  IMAD.MOV R13, RZ, RZ, -R17 ;  /* 0x000000ffff0d7224 */ /* 0x002fc800078e0a11 */
[----:B------:R-:W-:-:S04]  /*07e0*/  IMAD R13, R13, R24, RZ ;  /* 0x000000180d0d7224 */ /* 0x000fc800078e02ff */
[----:B------:R-:W-:Y:S01]  /*07f0*/  IMAD.HI.U32 R17, R17, R13, R16 ;  /* 0x0000000d11117227 */ /* 0x000fe200078e0010 */
[----:B------:R-:W-:-:S03]  /*0800*/  IABS R16, R19 ;  /* 0x0000001300107213 */ /* 0x000fc60000000000 */
[----:B------:R-:W-:Y:S01]  /*0810*/  IMAD.MOV R13, RZ, RZ, -R12 ;  /* 0x000000ffff0d7224 */ /* 0x000fe200078e0a0c */
[----:B------:R-:W-:Y:S01]  /*0820*/  IADD3 R12, PT, PT, R25, 0xffffffe, RZ ;  /* 0x0ffffffe190c7810 */ /* 0x000fe20007ffe0ff */
[----:B------:R-:W-:Y:S01]  /*0830*/  IMAD.HI.U32 R17, R17, R20, RZ ;  /* 0x0000001411117227 */ /* 0x000fe200078e00ff */
[----:B------:R-:W-:-:S03]  /*0840*/  IADD3 R16, PT, PT, RZ, -R16, RZ ;  /* 0x80000010ff107210 */ /* 0x000fc60007ffe0ff */
[----:B------:R-:W-:-:S05]  /*0850*/  IMAD R13, R17, R13, R20 ;  /* 0x0000000d110d7224 */ /* 0x000fca00078e0214 */
[----:B------:R-:W-:-:S13]  /*0860*/  ISETP.GT.U32.AND P1, PT, R24, R13, PT ;  /* 0x0000000d1800720c */ /* 0x000fda0003f24070 */
[----:B------:R-:W-:Y:S02]  /*0870*/  @!P1 IMAD.IADD R13, R13, 0x1, -R24 ;  /* 0x000000010d0d9824 */ /* 0x000fe400078e0a18 */
[----:B------:R-:W-:Y:S01]  /*0880*/  @!P1 VIADD R17, R17, 0x1 ;  /* 0x0000000111119836 */ /* 0x000fe20000000000 */
[----:B------:R-:W-:Y:S02]  /*0890*/  ISETP.NE.AND P1, PT, R23, RZ, PT ;  /* 0x000000ff1700720c */ /* 0x000fe40003f25270 */
[----:B------:R-:W-:Y:S01]  /*08a0*/  ISETP.GE.U32.AND P0, PT, R13, R24, PT ;  /* 0x000000180d00720c */ /* 0x000fe20003f06070 */
[----:B------:R-:W-:Y:S01]  /*08b0*/  IMAD.WIDE.U32 R24, R21, 0x4, R4 ;  /* 0x0000000415187825 */ /* 0x000fe200078e0004 */
[----:B------:R0:W1:Y:S03]  /*08c0*/  F2I.FTZ.U32.TRUNC.NTZ R13, R12 ;  /* 0x0000000c000d7305 */ /* 0x000066000021f000 */
[----:B0-----:R-:W-:-:S08]  /*08d0*/  IMAD.MOV.U32 R12, RZ, RZ, RZ ;  /* 0x000000ffff0c7224 */ /* 0x001fd000078e00ff */
[----:B------:R-:W-:-:S05]  /*08e0*/  @P0 VIADD R17, R17, 0x1 ;  /* 0x0000000111110836 */ /* 0x000fca0000000000 */
[----:B------:R-:W-:Y:S01]  /*08f0*/  MOV R10, R17 ;  /* 0x00000011000a7202 */ /* 0x000fe20000000f00 */
[----:B-1----:R-:W-:-:S04]  /*0900*/  IMAD.MOV R17, RZ, RZ, -R13 ;  /* 0x000000ffff117224 */ /* 0x002fc800078e0a0d */
        /* <DEDUP_REMOVED lines=10> */
[----:B------:R-:W-:Y:S02]  /*09b0*/  @!P0 IADD3 R13, PT, PT, R13, -R22, RZ ;  /* 0x800000160d0d8210 */ /* 0x000fe40007ffe0ff */
[----:B------:R-:W-:Y:S02]  /*09c0*/  ISETP.NE.AND P0, PT, R19, RZ, PT ;  /* 0x000000ff1300720c */ /* 0x000fe40003f05270 */
[----:B------:R-:W-:-:S13]  /*09d0*/  ISETP.GT.U32.AND P1, PT, R22, R13, PT ;  /* 0x0000000d1600720c */ /* 0x000fda0003f24070 */
[----:B------:R-:W-:-:S04]  /*09e0*/  @!P1 IMAD.IADD R13, R13, 0x1, -R22 ;  /* 0x000000010d0d9824 */ /* 0x000fc800078e0a16 */
[----:B------:R-:W-:-:S05]  /*09f0*/  IMAD.MOV.U32 R27, RZ, RZ, R13 ;  /* 0x000000ffff1b7224 */ /* 0x000fca00078e000d */
[----:B------:R-:W-:Y:S02]  /*0a00*/  @!P2 IADD3 R27, PT, PT, -R27, RZ, RZ ;  /* 0x000000ff1b1ba210 */ /* 0x000fe40007ffe1ff */
[----:B------:R-:W-:-:S05]  /*0a10*/  @!P0 LOP3.LUT R27, RZ, R19, RZ, 0x33, !PT ;  /* 0x00000013ff1b8212 */ /* 0x000fca00078e33ff */
[----:B------:R0:W-:Y:S04]  /*0a20*/  STG.E desc[UR6][R24.64], R27 ;  /* 0x0000001b18007986 */ /* 0x0001e8000c101906 */
[----:B------:R-:W2:Y:S01]  /*0a30*/  LDG.E R21, desc[UR6][R14.64] ;  /* 0x000000060e157981 */ /* 0x000ea2000c1e1900 */
[----:B------:R-:W-:-:S05]  /*0a40*/  IMAD.WIDE.U32 R12, R11, 0x4, R8 ;  /* 0x000000040b0c7825 */ /* 0x000fca00078e0008 */
[----:B------:R-:W3:Y:S01]  /*0a50*/  LDG.E R19, desc[UR6][R12.64] ;  /* 0x000000060c137981 */ /* 0x000ee2000c1e1900 */
[-C--:B--2---:R-:W-:Y:S02]  /*0a60*/  IABS R23, R21.reuse ;  /* 0x0000001500177213 */ /* 0x084fe40000000000 */
[----:B------:R-:W-:Y:S02]  /*0a70*/  LOP3.LUT R10, R10, R21, RZ, 0x3c, !PT ;  /* 0x000000150a0a7212 */ /* 0x000fe400078e3cff */
[----:B------:R-:W1:Y:S01]  /*0a80*/  I2F.RP R26, R23 ;  /* 0x00000017001a7306 */ /* 0x000e620000209400 */
[----:B---3--:R-:W-:Y:S02]  /*0a90*/  IABS R14, R19 ;  /* 0x00000013000e7213 */ /* 0x008fe40000000000 */
[----:B------:R-:W-:-:S05]  /*0aa0*/  ISETP.GE.AND P2, PT, R10, RZ, PT ;  /* 0x000000ff0a00720c */ /* 0x000fca0003f46270 */
[----:B-1----:R-:W1:Y:S02]  /*0ab0*/  MUFU.RCP R26, R26 ;  /* 0x0000001a001a7308 */ /* 0x002e640000001000 */
[----:B-1----:R-:W-:Y:S02]  /*0ac0*/  VIADD R16, R26, 0xffffffe ;  /* 0x0ffffffe1a107836 */ /* 0x002fe40000000000 */
[----:B0-----:R-:W-:-:S04]  /*0ad0*/  IMAD.WIDE.U32 R26, R11, 0x4, R4 ;  /* 0x000000040b1a7825 */ /* 0x001fc800078e0004 */
[----:B------:R0:W1:Y:S02]  /*0ae0*/  F2I.FTZ.U32.TRUNC.NTZ R17, R16 ;  /* 0x0000001000117305 */ /* 0x000064000021f000 */
[----:B0-----:R-:W-:Y:S02]  /*0af0*/  IMAD.MOV.U32 R16, RZ, RZ, RZ ;  /* 0x000000ffff107224 */ /* 0x001fe400078e00ff */
[----:B-1----:R-:W-:-:S04]  /*0b00*/  IMAD.MOV R22, RZ, RZ, -R17 ;  /* 0x000000ffff167224 */ /* 0x002fc800078e0a11 */
[----:B------:R-:W-:Y:S01]  /*0b10*/  IMAD R15, R22, R23, RZ ;  /* 0x00000017160f7224 */ /* 0x000fe200078e02ff */
[----:B------:R-:W-:Y:S02]  /*0b20*/  MOV R22, R14 ;  /* 0x0000000e00167202 */ /* 0x000fe40000000f00 */
[----:B------:R-:W-:Y:S01]  /*0b30*/  IABS R14, R21 ;  /* 0x00000015000e7213 */ /* 0x000fe20000000000 */
[----:B------:R-:W-:Y:S01]  /*0b40*/  IMAD.HI.U32 R17, R17, R15, R16 ;  /* 0x0000000f11117227 */ /* 0x000fe200078e0010 */
[----:B------:R-:W0:Y:S01]  /*0b50*/  I2F.RP R24, R22 ;  /* 0x0000001600187306 */ /* 0x000e220000209400 */
[----:B------:R-:W-:Y:S02]  /*0b60*/  IABS R16, R19 ;  /* 0x0000001300107213 */ /* 0x000fe40000000000 */
[----:B------:R-:W-:Y:S02]  /*0b70*/  IMAD.MOV R14, RZ, RZ, -R14 ;  /* 0x000000ffff0e7224 */ /* 0x000fe400078e0a0e */
[----:B------:R-:W-:-:S04]  /*0b80*/  IMAD.HI.U32 R17, R17, R20, RZ ;  /* 0x0000001411117227 */ /* 0x000fc800078e00ff */
[----:B------:R-:W-:Y:S02]  /*0b90*/  IMAD R20, R17, R14, R20 ;  /* 0x0000000e11147224 */ /* 0x000fe400078e0214 */
[----:B------:R-:W-:-:S03]  /*0ba0*/  IMAD.MOV R16, RZ, RZ, -R16 ;  /* 0x000000ffff107224 */ /* 0x000fc600078e0a10 */
[----:B------:R-:W-:Y:S01]  /*0bb0*/  ISETP.GT.U32.AND P1, PT, R23, R20, PT ;  /* 0x000000141700720c */ /* 0x000fe20003f24070 */
[----:B0-----:R-:W0:-:S12]  /*0bc0*/  MUFU.RCP R24, R24 ;  /* 0x0000001800187308 */ /* 0x001e180000001000 */
[-C--:B------:R-:W-:Y:S01]  /*0bd0*/  @!P1 IADD3 R20, PT, PT, R20, -R23.reuse, RZ ;  /* 0x8000001714149210 */ /* 0x080fe20007ffe0ff */
[----:B------:R-:W-:Y:S01]  /*0be0*/  @!P1 VIADD R17, R17, 0x1 ;  /* 0x0000000111119836 */ /* 0x000fe20000000000 */
[----:B------:R-:W-:Y:S02]  /*0bf0*/  ISETP.NE.AND P1, PT, R21, RZ, PT ;  /* 0x000000ff1500720c */ /* 0x000fe40003f25270 */
[----:B------:R-:W-:Y:S01]  /*0c00*/  ISETP.GE.U32.AND P0, PT, R20, R23, PT ;  /* 0x000000171400720c */ /* 0x000fe20003f06070 */
[----:B0-----:R-:W-:-:S04]  /*0c10*/  VIADD R14, R24, 0xffffffe ;  /* 0x0ffffffe180e7836 */ /* 0x001fc80000000000 */
[----:B------:R0:W1:Y:S08]  /*0c20*/  F2I.FTZ.U32.TRUNC.NTZ R15, R14 ;  /* 0x0000000e000f7305 */ /* 0x000070000021f000 */
[----:B------:R-:W-:Y:S01]  /*0c30*/  @P0 IADD3 R17, PT, PT, R17, 0x1, RZ ;  /* 0x0000000111110810 */ /* 0x000fe20007ffe0ff */
[----:B0-----:R-:W-:-:S04]  /*0c40*/  IMAD.MOV.U32 R14, RZ, RZ, RZ ;  /* 0x000000ffff0e7224 */ /* 0x001fc800078e00ff */
[----:B------:R-:W-:Y:S02]  /*0c50*/  IMAD.MOV.U32 R10, RZ, RZ, R17 ;  /* 0x000000ffff0a7224 */ /* 0x000fe400078e0011 */
[----:B-1----:R-:W-:-:S03]  /*0c60*/  IMAD.MOV R17, RZ, RZ, -R15 ;  /* 0x000000ffff117224 */ /* 0x002fc600078e0a0f */
[----:B------:R-:W-:Y:S01]  /*0c70*/  @!P2 IADD3 R10, PT, PT, -R10, RZ, RZ ;  /* 0x000000ff0a0aa210 */ /* 0x000fe20007ffe1ff */
[----:B------:R-:W-:Y:S01]  /*0c80*/  IMAD R17, R17, R22, RZ ;  /* 0x0000001611117224 */ /* 0x000fe200078e02ff */
[----:B------:R-:W-:-:S03]  /*0c90*/  @!P1 LOP3.LUT R10, RZ, R21, RZ, 0x33, !PT ;  /* 0x00000015ff0a9212 */ /* 0x000fc600078e33ff */
[----:B------:R-:W-:Y:S01]  /*0ca0*/  IMAD.HI.U32 R15, R15, R17, R14 ;  /* 0x000000110f0f7227 */ /* 0x000fe200078e000e */
[----:B------:R-:W-:Y:S02]  /*0cb0*/  IABS R20, R10 ;  /* 0x0000000a00147213 */ /* 0x000fe40000000000 */
[----:B------:R-:W-:Y:S02]  /*0cc0*/  MOV R14, R16 ;  /* 0x00000010000e7202 */ /* 0x000fe40000000f00 */
[----:B------:R-:W-:Y:S01]  /*0cd0*/  ISETP.GE.AND P2, PT, R10, RZ, PT ;  /* 0x000000ff0a00720c */ /* 0x000fe20003f46270 */
        /* <DEDUP_REMOVED lines=15> */
[----:B0-----:R-:W-:Y:S01]  /*0dd0*/  IMAD.WIDE.U32 R26, R21, 0x4, R4 ;  /* 0x00000004151a7825 */ /* 0x001fe200078e0004 */
[----:B------:R-:W-:Y:S02]  /*0de0*/  IADD3 R21, PT, PT, R11, -0x2, RZ ;  /* 0xfffffffe0b157810 */ /* 0x000fe40007ffe0ff */
[-C--:B--2---:R-:W-:Y:S02]  /*0df0*/  IABS R24, R23.reuse ;  /* 0x0000001700187213 */ /* 0x084fe40000000000 */
[-C--:B------:R-:W-:Y:S02]  /*0e00*/  IABS R12, R23.reuse ;  /* 0x00000017000c7213 */ /* 0x080fe40000000000 */
[----:B------:R-:W0:Y:S01]  /*0e10*/  I2F.RP R28, R24 ;  /* 0x00000018001c7306 */ /* 0x000e220000209400 */
[----:B------:R-:W-:-:S04]  /*0e20*/  LOP3.LUT R10, R10, R23, RZ, 0x3c, !PT ;  /* 0x000000170a0a7212 */ /* 0x000fc800078e3cff */
[----:B------:R-:W-:Y:S02]  /*0e30*/  ISETP.GE.AND P2, PT, R10, RZ, PT ;  /* 0x000000ff0a00720c */ /* 0x000fe40003f46270 */
[----:B---3--:R-:W-:-:S04]  /*0e40*/  IABS R22, R19 ;  /* 0x0000001300167213 */ /* 0x008fc80000000000 */
        /* <DEDUP_REMOVED lines=9> */
[----:B------:R-:W-:Y:S02]  /*0ee0*/  IADD3 R13, PT, PT, RZ, -R12, RZ ;  /* 0x8000000cff0d7210 */ /* 0x000fe40007ffe0ff */
[----:B------:R-:W-:Y:S01]  /*0ef0*/  IABS R16, R19 ;  /* 0x0000001300107213 */ /* 0x000fe20000000000 */
[----:B------:R-:W-:Y:S02]  /*0f00*/  VIADD R12, R25, 0xffffffe ;  /* 0x0ffffffe190c7836 */ /* 0x000fe40000000000 */
[----:B------:R-:W-:-:S04]  /*0f10*/  IMAD.HI.U32 R17, R17, R20, RZ ;  /* 0x0000001411117227 */ /* 0x000fc800078e00ff */
[----:B------:R-:W-:Y:S02]  /*0f20*/  IMAD R13, R17, R13, R20 ;  /* 0x0000000d110d7224 */ /* 0x000fe400078e0214 */
[----:B------:R-:W-:-:S03]  /*0f30*/  IMAD.MOV R16, RZ, RZ, -R16 ;  /* 0x000000ffff107224 */ /* 0x000fc600078e0a10 */
[----:B------:R-:W-:-:S13]  /*0f40*/  ISETP.GT.U32.AND P1, PT, R24, R13, PT ;  /* 0x0000000d1800720c */ /* 0x000fda0003f24070 */
        /* <DEDUP_REMOVED lines=30> */
[----:B0-----:R-:W-:-:S04]  /*1130*/  IMAD.WIDE.U32 R26, R21, 0x4, R4 ;  /* 0x00000004151a7825 */ /* 0x001fc800078e0004 */
[----:B------:R-:W-:Y:S01]  /*1140*/  VIADD R21, R11, 0xfffffffd ;  /* 0xfffffffd0b157836 */ /* 0x000fe20000000000 */
[-C--:B--2---:R-:W-:Y:S02]  /*1150*/  IABS R24, R23.reuse ;  /* 0x0000001700187213 */ /* 0x084fe40000000000 */
[-C--:B------:R-:W-:Y:S02]  /*1160*/  IABS R14, R23.reuse ;  /* 0x00000017000e7213 */ /* 0x080fe40000000000 */
[----:B------:R-:W0:Y:S01]  /*1170*/  I2F.RP R28, R24 ;  /* 0x00000018001c7306 */ /* 0x000e220000209400 */
[----:B------:R-:W-:Y:S02]  /*1180*/  LOP3.LUT R10, R10, R23, RZ, 0x3c, !PT ;  /* 0x000000170a0a7212 */ /* 0x000fe400078e3cff */
[----:B---3--:R-:W-:Y:S02]  /*1190*/  IABS R22, R19 ;  /* 0x0000001300167213 */ /* 0x008fe40000000000 */
[----:B------:R-:W-:-:S03]  /*11a0*/  ISETP.GE.AND P2, PT, R10, RZ, PT ;  /* 0x000000ff0a00720c */ /* 0x000fc60003f46270 */
[----:B------:R-:W1:Y:S08]  /*11b0*/  I2F.RP R25, R22 ;  /* 0x0000001600197306 */ /* 0x000e700000209400 */
[----:B0-----:R-:W0:Y:S08]  /*11c0*/  MUFU.RCP R28, R28 ;  /* 0x0000001c001c7308 */ /* 0x001e300000001000 */
[----:B-1----:R-:W-:Y:S01]  /*11d0*/  MUFU.RCP R25, R25 ;  /* 0x0000001900197308 */ /* 0x002fe20000001000 */
[----:B0-----:R-:W-:-:S07]  /*11e0*/  VIADD R16, R28, 0xffffffe ;  /* 0x0ffffffe1c107836 */ /* 0x001fce0000000000 */
        /* <DEDUP_REMOVED lines=15> */
[----:B------:R-:W-:Y:S02]  /*12e0*/  ISETP.GE.U32.AND P0, PT, R15, R24, PT ;  /* 0x000000180f00720c */ /* 0x000fe40003f06070 */
[----:B------:R0:W1:Y:S02]  /*12f0*/  F2I.FTZ.U32.TRUNC.NTZ R15, R14 ;  /* 0x0000000e000f7305 */ /* 0x000064000021f000 */
[----:B0-----:R-:W-:-:S09]  /*1300*/  IMAD.MOV.U32 R14, RZ, RZ, RZ ;  /* 0x000000ffff0e7224 */ /* 0x001fd200078e00ff */
        /* <DEDUP_REMOVED lines=35> */
[----:B0-----:R-:W-:Y:S01]  /*1540*/  IMAD.MOV.U32 R16, RZ, RZ, RZ ;  /* 0x000000ffff107224 */ /* 0x001fe200078e00ff */
[----:B-1----:R-:W-:-:S05]  /*1550*/  IADD3 R13, PT, PT, RZ, -R17, RZ ;  /* 0x80000011ff0d7210 */ /* 0x002fca0007ffe0ff */
[----:B------:R-:W-:-:S04]  /*1560*/  IMAD R13, R13, R24, RZ ;  /* 0x000000180d0d7224 */ /* 0x000fc800078e02ff */
[----:B------:R-:W-:-:S04]  /*1570*/  IMAD.HI.U32 R17, R17, R13, R16 ;  /* 0x0000000d11117227 */ /* 0x000fc800078e0010 */
[----:B------:R-:W-:Y:S02]  /*1580*/  IMAD.MOV R13, RZ, RZ, -R12 ;  /* 0x000000ffff0d7224 */ /* 0x000fe400078e0a0c */
[----:B------:R-:W-:-:S04]  /*1590*/  IMAD.HI.U32 R17, R17, R20, RZ ;  /* 0x0000001411117227 */ /* 0x000fc800078e00ff */
[----:B------:R-:W-:Y:S01]  /*15a0*/  IMAD R13, R17, R13, R20 ;  /* 0x0000000d110d7224 */ /* 0x000fe200078e0214 */
[----:B------:R-:W-:Y:S01]  /*15b0*/  IABS R20, R19 ;  /* 0x0000001300147213 */ /* 0x000fe20000000000 */
[----:B------:R-:W-:-:S03]  /*15c0*/  VIADD R12, R25, 0xffffffe ;  /* 0x0ffffffe190c7836 */ /* 0x000fc60000000000 */
[----:B------:R-:W-:Y:S01]  /*15d0*/  ISETP.GT.U32.AND P1, PT, R24, R13, PT ;  /* 0x0000000d1800720c */ /* 0x000fe20003f24070 */
[----:B------:R-:W-:-:S12]  /*15e0*/  IMAD.MOV R20, RZ, RZ, -R20 ;  /* 0x000000ffff147224 */ /* 0x000fd800078e0a14 */
[-C--:B------:R-:W-:Y:S01]  /*15f0*/  @!P1 IADD3 R13, PT, PT, R13, -R24.reuse, RZ ;  /* 0x800000180d0d9210 */ /* 0x080fe20007ffe0ff */
[----:B------:R-:W-:Y:S01]  /*1600*/  @!P1 VIADD R17, R17, 0x1 ;  /* 0x0000000111119836 */ /* 0x000fe20000000000 */
[----:B------:R-:W-:Y:S02]  /*1610*/  ISETP.NE.AND P1, PT, R23, RZ, PT ;  /* 0x000000ff1700720c */ /* 0x000fe40003f25270 */
[----:B------:R-:W-:Y:S02]  /*1620*/  ISETP.GE.U32.AND P0, PT, R13, R24, PT ;  /* 0x000000180d00720c */ /* 0x000fe40003f06070 */
[----:B------:R0:W1:Y:S02]  /*1630*/  F2I.FTZ.U32.TRUNC.NTZ R13, R12 ;  /* 0x0000000c000d7305 */ /* 0x000064000021f000 */
[----:B0-----:R-:W-:-:S09]  /*1640*/  IMAD.MOV.U32 R12, RZ, RZ, RZ ;  /* 0x000000ffff0c7224 */ /* 0x001fd200078e00ff */
[----:B------:R-:W-:-:S05]  /*1650*/  @P0 IADD3 R17, PT, PT, R17, 0x1, RZ ;  /* 0x0000000111110810 */ /* 0x000fca0007ffe0ff */
        /* <DEDUP_REMOVED lines=15> */
[----:B------:R-:W-:Y:S02]  /*1750*/  @!P1 IMAD.IADD R13, R13, 0x1, -R22 ;  /* 0x000000010d0d9824 */ /* 0x000fe400078e0a16 */
[----:B------:R-:W-:-:S03]  /*1760*/  IMAD.WIDE.U32 R22, R21, 0x4, R4 ;  /* 0x0000000415167825 */ /* 0x000fc600078e0004 */
        /* <DEDUP_REMOVED lines=8> */
[-C--:B--2---:R-:W-:Y:S02]  /*17f0*/  IABS R20, R15.reuse ;  /* 0x0000000f00147213 */ /* 0x084fe40000000000 */
[-C--:B------:R-:W-:Y:S02]  /*1800*/  IABS R24, R15.reuse ;  /* 0x0000000f00187213 */ /* 0x080fe40000000000 */
[----:B------:R-:W1:Y:S01]  /*1810*/  I2F.RP R21, R20 ;  /* 0x0000001400157306 */ /* 0x000e620000209400 */
[----:B------:R-:W-:-:S04]  /*1820*/  LOP3.LUT R10, R10, R15, RZ, 0x3c, !PT ;  /* 0x0000000f0a0a7212 */ /* 0x000fc800078e3cff */
[----:B------:R-:W-:Y:S02]  /*1830*/  ISETP.GE.AND P2, PT, R10, RZ, PT ;  /* 0x000000ff0a00720c */ /* 0x000fe40003f46270 */
[----:B---3--:R-:W-:-:S04]  /*1840*/  IABS R14, R19 ;  /* 0x00000013000e7213 */ /* 0x008fc80000000000 */
[----:B0-----:R-:W0:Y:S08]  /*1850*/  I2F.RP R22, R14 ;  /* 0x0000000e00167306 */ /* 0x001e300000209400 */
[----:B-1----:R-:W1:Y:S08]  /*1860*/  MUFU.RCP R21, R21 ;  /* 0x0000001500157308 */ /* 0x002e700000001000 */
[----:B0-----:R-:W-:Y:S01]  /*1870*/  MUFU.RCP R22, R22 ;  /* 0x0000001600167308 */ /* 0x001fe20000001000 */
[----:B-1----:R-:W-:-:S07]  /*1880*/  IADD3 R12, PT, PT, R21, 0xffffffe, RZ ;  /* 0x0ffffffe150c7810 */ /* 0x002fce0007ffe0ff */
[----:B------:R0:W1:Y:S02]  /*1890*/  F2I.FTZ.U32.TRUNC.NTZ R13, R12 ;  /* 0x0000000c000d7305 */ /* 0x000064000021f000 */
[----:B0-----:R-:W-:Y:S02]  /*18a0*/  IMAD.MOV.U32 R12, RZ, RZ, RZ ;  /* 0x000000ffff0c7224 */ /* 0x001fe400078e00ff */
[----:B-1----:R-:W-:-:S04]  /*18b0*/  IMAD.MOV R23, RZ, RZ, -R13 ;  /* 0x000000ffff177224 */ /* 0x002fc800078e0a0d */
[----:B------:R-:W-:-:S04]  /*18c0*/  IMAD R23, R23, R20, RZ ;  /* 0x0000001417177224 */ /* 0x000fc800078e02ff */
[----:B------:R-:W-:Y:S01]  /*18d0*/  IMAD.HI.U32 R13, R13, R23, R12 ;  /* 0x000000170d0d7227 */ /* 0x000fe200078e000c */
[----:B------:R-:W-:-:S05]  /*18e0*/  IADD3 R12, PT, PT, RZ, -R24, RZ ;  /* 0x80000018ff0c7210 */ /* 0x000fca0007ffe0ff */
[----:B------:R-:W-:-:S04]  /*18f0*/  IMAD.HI.U32 R21, R13, R16, RZ ;  /* 0x000000100d157227 */ /* 0x000fc800078e00ff */
[----:B------:R-:W-:Y:S02]  /*1900*/  IMAD R13, R21, R12, R16 ;  /* 0x0000000c150d7224 */ /* 0x000fe400078e0210 */
[----:B------:R-:W-:-:S03]  /*1910*/  VIADD R12, R22, 0xffffffe ;  /* 0x0ffffffe160c7836 */ /* 0x000fc60000000000 */
[----:B------:R-:W-:-:S13]  /*1920*/  ISETP.GT.U32.AND P1, PT, R20, R13, PT ;  /* 0x0000000d1400720c */ /* 0x000fda0003f24070 */
[----:B------:R-:W-:Y:S01]  /*1930*/  @!P1 IMAD.IADD R13, R13, 0x1, -R20 ;  /* 0x000000010d0d9824 */ /* 0x000fe200078e0a14 */
[----:B------:R-:W-:Y:S02]  /*1940*/  @!P1 IADD3 R21, PT, PT, R21, 0x1, RZ ;  /* 0x0000000115159810 */ /* 0x000fe40007ffe0ff */
[----:B------:R-:W-:Y:S02]  /*1950*/  ISETP.NE.AND P1, PT, R15, RZ, PT ;  /* 0x000000ff0f00720c */ /* 0x000fe40003f25270 */
[----:B------:R-:W-:Y:S02]  /*1960*/  ISETP.GE.U32.AND P0, PT, R13, R20, PT ;  /* 0x000000140d00720c */ /* 0x000fe40003f06070 */
[----:B------:R0:W1:Y:S01]  /*1970*/  F2I.FTZ.U32.TRUNC.NTZ R13, R12 ;  /* 0x0000000c000d7305 */ /* 0x000062000021f000 */
[----:B------:R-:W-:-:S05]  /*1980*/  IABS R20, R19 ;  /* 0x0000001300147213 */ /* 0x000fca0000000000 */
[----:B------:R-:W-:Y:S02]  /*1990*/  IMAD.MOV R20, RZ, RZ, -R20 ;  /* 0x000000ffff147224 */ /* 0x000fe400078e0a14 */
[----:B0-----:R-:W-:-:S03]  /*19a0*/  HFMA2 R12, -RZ, RZ, 0, 0 ;  /* 0x00000000ff0c7431 */ /* 0x001fc600000001ff */
        /* <DEDUP_REMOVED lines=10> */
[----:B------:R-:W-:Y:S02]  /*1a50*/  IMAD.MOV.U32 R15, RZ, RZ, R20 ;  /* 0x000000ffff0f7224 */ /* 0x000fe400078e0014 */
[----:B------:R-:W-:-:S04]  /*1a60*/  IMAD.HI.U32 R13, R13, R12, RZ ;  /* 0x0000000c0d0d7227 */ /* 0x000fc800078e00ff */
[----:B------:R-:W-:Y:S02]  /*1a70*/  IMAD R13, R13, R15, R12 ;  /* 0x0000000f0d0d7224 */ /* 0x000fe400078e020c */
[----:B------:R-:W-:-:S03]  /*1a80*/  IMAD.WIDE.U32 R16, R17, 0x4, R4 ;  /* 0x0000000411107825 */ /* 0x000fc600078e0004 */
[----:B------:R-:W-:-:S13]  /*1a90*/  ISETP.GT.U32.AND P0, PT, R14, R13, PT ;  /* 0x0000000d0e00720c */ /* 0x000fda0003f04070 */
[----:B------:R-:W-:Y:S02]  /*1aa0*/  @!P0 IADD3 R13, PT, PT, R13, -R14, RZ ;  /* 0x8000000e0d0d8210 */ /* 0x000fe40007ffe0ff */
[----:B------:R-:W-:Y:S02]  /*1ab0*/  ISETP.NE.AND P0, PT, R19, RZ, PT ;  /* 0x000000ff1300720c */ /* 0x000fe40003f05270 */
[----:B------:R-:W-:-:S13]  /*1ac0*/  ISETP.GT.U32.AND P1, PT, R14, R13, PT ;  /* 0x0000000d0e00720c */ /* 0x000fda0003f24070 */
[----:B------:R-:W-:-:S04]  /*1ad0*/  @!P1 IMAD.IADD R13, R13, 0x1, -R14 ;  /* 0x000000010d0d9824 */ /* 0x000fc800078e0a0e */
[----:B------:R-:W-:Y:S01]  /*1ae0*/  @!P2 IMAD.MOV R13, RZ, RZ, -R13 ;  /* 0x000000ffff0da224 */ /* 0x000fe200078e0a0d */
[----:B------:R-:W-:-:S05]  /*1af0*/  @!P0 LOP3.LUT R13, RZ, R19, RZ, 0x33, !PT ;  /* 0x00000013ff0d8212 */ /* 0x000fca00078e33ff */
[----:B------:R0:W-:Y:S04]  /*1b00*/  STG.E desc[UR6][R16.64], R13 ;  /* 0x0000000d10007986 */ /* 0x0001e8000c101906 */
[----:B------:R-:W2:Y:S01]  /*1b10*/  LDG.E R9, desc[UR6][R8.64] ;  /* 0x0000000608097981 */ /* 0x000ea2000c1e1900 */
[----:B------:R-:W-:Y:S02]  /*1b20*/  LOP3.LUT R7, R7, 0x7ffffff8, RZ, 0xc0, !PT ;  /* 0x7ffffff807077812 */ /* 0x000fe400078ec0ff */
[----:B------:R-:W-:Y:S02]  /*1b30*/  IADD3 R11, PT, PT, R11, -0x8, RZ ;  /* 0xfffffff80b0b7810 */ /* 0x000fe40007ffe0ff */
[----:B------:R-:W-:Y:S02]  /*1b40*/  IADD3 R7, PT, PT, -R7, 0x8, RZ ;  /* 0x0000000807077810 */ /* 0x000fe40007ffe1ff */
[----:B--2---:R-:W-:-:S02]  /*1b50*/  IABS R21, R9 ;  /* 0x0000000900157213 */ /* 0x004fc40000000000 */
[-C--:B0-----:R-:W-:Y:S02]  /*1b60*/  IABS R13, R9.reuse ;  /* 0x00000009000d7213 */ /* 0x081fe40000000000 */
[----:B------:R-:W0:Y:S01]  /*1b70*/  I2F.RP R19, R21 ;  /* 0x0000001500137306 */ /* 0x000e220000209400 */
[----:B------:R-:W-:Y:S02]  /*1b80*/  LOP3.LUT R10, R10, R9, RZ, 0x3c, !PT ;  /* 0x000000090a0a7212 */ /* 0x000fe400078e3cff */
[----:B------:R-:W-:Y:S02]  /*1b90*/  IADD3 R8, PT, PT, RZ, -R13, RZ ;  /* 0x8000000dff087210 */ /* 0x000fe40007ffe0ff */
[----:B------:R-:W-:-:S03]  /*1ba0*/  ISETP.GE.AND P2, PT, R10, RZ, PT ;  /* 0x000000ff0a00720c */ /* 0x000fc60003f46270 */
[----:B0-----:R-:W0:Y:S02]  /*1bb0*/  MUFU.RCP R19, R19 ;  /* 0x0000001300137308 */ /* 0x001e240000001000 */
[----:B0-----:R-:W-:-:S06]  /*1bc0*/  IADD3 R14, PT, PT, R19, 0xffffffe, RZ ;  /* 0x0ffffffe130e7810 */ /* 0x001fcc0007ffe0ff */
        /* <DEDUP_REMOVED lines=8> */
[----:B------:R-:W-:Y:S02]  /*1c50*/  @!P1 IMAD.IADD R12, R12, 0x1, -R21 ;  /* 0x000000010c0c9824 */ /* 0x000fe400078e0a15 */
[----:B------:R-:W-:Y:S01]  /*1c60*/  @!P1 VIADD R15, R15, 0x1 ;  /* 0x000000010f0f9836 */ /* 0x000fe20000000000 */
[----:B------:R-:W-:Y:S02]  /*1c70*/  ISETP.NE.AND P1, PT, R9, RZ, PT ;  /* 0x000000ff0900720c */ /* 0x000fe40003f25270 */
[----:B------:R-:W-:-:S13]  /*1c80*/  ISETP.GE.U32.AND P0, PT, R12, R21, PT ;  /* 0x000000150c00720c */ /* 0x000fda0003f06070 */
[----:B------:R-:W-:Y:S02]  /*1c90*/  @P0 IADD3 R15, PT, PT, R15, 0x1, RZ ;  /* 0x000000010f0f0810 */ /* 0x000fe40007ffe0ff */
[----:B------:R-:W-:-:S03]  /*1ca0*/  ISETP.NE.AND P0, PT, R7, RZ, PT ;  /* 0x000000ff0700720c */ /* 0x000fc60003f05270 */
[----:B------:R-:W-:-:S04]  /*1cb0*/  IMAD.MOV.U32 R10, RZ, RZ, R15 ;  /* 0x000000ffff0a7224 */ /* 0x000fc800078e000f */
[----:B------:R-:W-:Y:S01]  /*1cc0*/  @!P2 IMAD.MOV R10, RZ, RZ, -R10 ;  /* 0x000000ffff0aa224 */ /* 0x000fe200078e0a0a */
[----:B------:R-:W-:-:S05]  /*1cd0*/  @!P1 LOP3.LUT R10, RZ, R9, RZ, 0x33, !PT ;  /* 0x00000009ff0a9212 */ /* 0x000fca00078e33ff */
[----:B------:R-:W-:Y:S05]  /*1ce0*/  @!P0 BRA `(.L_x_38) ;  /* 0x0000001800988947 */ /* 0x000fea0003800000 */
[----:B------:R-:W0:Y:S02]  /*1cf0*/  LDC.64 R8, c[0x0][0x3a0] ;  /* 0x0000e800ff087b82 */ /* 0x000e240000000a00 */
.L_x_39:
[----:B------:R-:W-:-:S04]  /*1d00*/  VIADD R15, R11, 0x3 ;  /* 0x000000030b0f7836 */ /* 0x000fc80000000000 */
[----:B0-----:R-:W-:-:S05]  /*1d10*/  IMAD.WIDE.U32 R20, R15, 0x4, R8 ;  /* 0x000000040f147825 */ /* 0x001fca00078e0008 */
[----:B------:R-:W2:Y:S01]  /*1d20*/  LDG.E R19, desc[UR6][R20.64] ;  /* 0x0000000614137981 */ /* 0x000ea2000c1e1900 */
[----:B------:R-:W-:Y:S01]  /*1d30*/  IABS R16, R10 ;  /* 0x0000000a00107213 */ /* 0x000fe20000000000 */
[----:B------:R-:W-:Y:S01]  /*1d40*/  IMAD.WIDE.U32 R24, R15, 0x4, R4 ;  /* 0x000000040f187825 */ /* 0x000fe200078e0004 */
[----:B------:R-:W-:Y:S02]  /*1d50*/  ISETP.GE.AND P2, PT, R10, RZ, PT ;  /* 0x000000ff0a00720c */ /* 0x000fe40003f46270 */
[-C--:B--2---:R-:W-:Y:S02]  /*1d60*/  IABS R14, R19.reuse ;  /* 0x00000013000e7213 */ /* 0x084fe40000000000 */
[----:B------:R-:W-:Y:S02]  /*1d70*/  IABS R22, R19 ;  /* 0x0000001300167213 */ /* 0x000fe40000000000 */
[----:B------:R-:W0:Y:S03]  /*1d80*/  I2F.RP R17, R14 ;  /* 0x0000000e00117306 */ /* 0x000e260000209400 */
[----:B------:R-:W-:-:S05]  /*1d90*/  IMAD.MOV R27, RZ, RZ, -R22 ;  /* 0x000000ffff1b7224 */ /* 0x000fca00078e0a16 */
[----:B0-----:R-:W0:Y:S02]  /*1da0*/  MUFU.RCP R17, R17 ;  /* 0x0000001100117308 */ /* 0x001e240000001000 */
[----:B0-----:R-:W-:-:S06]  /*1db0*/  VIADD R12, R17, 0xffffffe ;  /* 0x0ffffffe110c7836 */ /* 0x001fcc0000000000 */
[----:B------:R0:W1:Y:S02]  /*1dc0*/  F2I.FTZ.U32.TRUNC.NTZ R13, R12 ;  /* 0x0000000c000d7305 */ /* 0x000064000021f000 */
[----:B0-----:R-:W-:Y:S01]  /*1dd0*/  IMAD.MOV.U32 R12, RZ, RZ, RZ ;  /* 0x000000ffff0c7224 */ /* 0x001fe200078e00ff */
[----:B-1----:R-:W-:-:S05]  /*1de0*/  IADD3 R23, PT, PT, RZ, -R13, RZ ;  /* 0x8000000dff177210 */ /* 0x002fca0007ffe0ff */
[----:B------:R-:W-:-:S04]  /*1df0*/  IMAD R23, R23, R14, RZ ;  /* 0x0000000e17177224 */ /* 0x000fc800078e02ff */
[----:B------:R-:W-:-:S06]  /*1e00*/  IMAD.HI.U32 R13, R13, R23, R12 ;  /* 0x000000170d0d7227 */ /* 0x000fcc00078e000c */
[----:B------:R-:W-:-:S04]  /*1e10*/  IMAD.HI.U32 R13, R13, R16, RZ ;  /* 0x000000100d0d7227 */ /* 0x000fc800078e00ff */
[----:B------:R-:W-:-:S05]  /*1e20*/  IMAD R27, R13, R27, R16 ;  /* 0x0000001b0d1b7224 */ /* 0x000fca00078e0210 */
        /* <DEDUP_REMOVED lines=9> */
[----:B------:R-:W-:-:S05]  /*1ec0*/  IADD3 R19, PT, PT, R11, 0x2, RZ ;  /* 0x000000020b137810 */ /* 0x000fca0007ffe0ff */
[----:B------:R-:W-:-:S05]  /*1ed0*/  IMAD.WIDE.U32 R12, R19, 0x4, R8 ;  /* 0x00000004130c7825 */ /* 0x000fca00078e0008 */
[----:B------:R-:W3:Y:S01]  /*1ee0*/  LDG.E R17, desc[UR6][R12.64] ;  /* 0x000000060c117981 */ /* 0x000ee2000c1e1900 */
[-C--:B--2---:R-:W-:Y:S02]  /*1ef0*/  IABS R22, R23.reuse ;  /* 0x0000001700167213 */ /* 0x084fe40000000000 */
[-C--:B0-----:R-:W-:Y:S02]  /*1f00*/  IABS R24, R23.reuse ;  /* 0x0000001700187213 */ /* 0x081fe40000000000 */
[----:B------:R-:W0:Y:S01]  /*1f10*/  I2F.RP R26, R22 ;  /* 0x00000016001a7306 */ /* 0x000e220000209400 */
[----:B------:R-:W-:-:S04]  /*1f20*/  LOP3.LUT R10, R10, R23, RZ, 0x3c, !PT ;  /* 0x000000170a0a7212 */ /* 0x000fc800078e3cff */
[----:B------:R-:W-:Y:S02]  /*1f30*/  ISETP.GE.AND P2, PT, R10, RZ, PT ;  /* 0x000000ff0a00720c */ /* 0x000fe40003f46270 */
[----:B---3--:R-:W-:-:S04]  /*1f40*/  IABS R21, R17 ;  /* 0x0000001100157213 */ /* 0x008fc80000000000 */
[----:B------:R-:W1:Y:S08]  /*1f50*/  I2F.RP R20, R21 ;  /* 0x0000001500147306 */ /* 0x000e700000209400 */
[----:B0-----:R-:W0:Y:S08]  /*1f60*/  MUFU.RCP R26, R26 ;  /* 0x0000001a001a7308 */ /* 0x001e300000001000 */
[----:B-1----:R-:W-:Y:S01]  /*1f70*/  MUFU.RCP R20, R20 ;  /* 0x0000001400147308 */ /* 0x002fe20000001000 */
[----:B0-----:R-:W-:-:S02]  /*1f80*/  VIADD R14, R26, 0xffffffe ;  /* 0x0ffffffe1a0e7836 */ /* 0x001fc40000000000 */
[----:B------:R-:W-:-:S05]  /*1f90*/  IMAD.WIDE.U32 R26, R19, 0x4, R4 ;  /* 0x00000004131a7825 */ /* 0x000fca00078e0004 */
[----:B------:R0:W1:Y:S02]  /*1fa0*/  F2I.FTZ.U32.TRUNC.NTZ R15, R14 ;  /* 0x0000000e000f7305 */ /* 0x000064000021f000 */
[----:B0-----:R-:W-:Y:S01]  /*1fb0*/  MOV R14, RZ ;  /* 0x000000ff000e7202 */ /* 0x001fe20000000f00 */
[----:B-1----:R-:W-:-:S04]  /*1fc0*/  IMAD.MOV R25, RZ, RZ, -R15 ;  /* 0x000000ffff197224 */ /* 0x002fc800078e0a0f */
[----:B------:R-:W-:-:S04]  /*1fd0*/  IMAD R25, R25, R22, RZ ;  /* 0x0000001619197224 */ /* 0x000fc800078e02ff */
[----:B------:R-:W-:-:S04]  /*1fe0*/  IMAD.HI.U32 R15, R15, R25, R14 ;  /* 0x000000190f0f7227 */ /* 0x000fc800078e000e */
[----:B------:R-:W-:Y:S02]  /*1ff0*/  IMAD.MOV R14, RZ, RZ, -R24 ;  /* 0x000000ffff0e7224 */ /* 0x000fe400078e0a18 */
[----:B------:R-:W-:-:S04]  /*2000*/  IMAD.HI.U32 R25, R15, R16, RZ ;  /* 0x000000100f197227 */ /* 0x000fc800078e00ff */
[----:B------:R-:W-:Y:S01]  /*2010*/  IMAD R15, R25, R14, R16 ;  /* 0x0000000e190f7224 */ /* 0x000fe200078e0210 */
[----:B------:R-:W-:-:S04]  /*2020*/  IADD3 R14, PT, PT, R20, 0xffffffe, RZ ;  /* 0x0ffffffe140e7810 */ /* 0x000fc80007ffe0ff */
[----:B------:R-:W-:-:S13]  /*2030*/  ISETP.GT.U32.AND P0, PT, R22, R15, PT ;  /* 0x0000000f1600720c */ /* 0x000fda0003f04070 */
[----:B------:R-:W-:Y:S02]  /*2040*/  @!P0 IMAD.IADD R15, R15, 0x1, -R22 ;  /* 0x000000010f0f8824 */ /* 0x000fe400078e0a16 */
[----:B------:R-:W-:Y:S01]  /*2050*/  @!P0 VIADD R25, R25, 0x1 ;  /* 0x0000000119198836 */ /* 0x000fe20000000000 */
[----:B------:R-:W-:Y:S02]  /*2060*/  ISETP.NE.AND P0, PT, R23, RZ, PT ;  /* 0x000000ff1700720c */ /* 0x000fe40003f05270 */
[----:B------:R-:W-:Y:S02]  /*2070*/  ISETP.GE.U32.AND P1, PT, R15, R22, PT ;  /* 0x000000160f00720c */ /* 0x000fe40003f26070 */
[----:B------:R0:W1:Y:S01]  /*2080*/  F2I.FTZ.U32.TRUNC.NTZ R15, R14 ;  /* 0x0000000e000f7305 */ /* 0x000062000021f000 */
[----:B------:R-:W-:Y:S01]  /*2090*/  IABS R22, R17 ;  /* 0x0000001100167213 */ /* 0x000fe20000000000 */
[----:B0-----:R-:W-:-:S09]  /*20a0*/  IMAD.MOV.U32 R14, RZ, RZ, RZ ;  /* 0x000000ffff0e7224 */ /* 0x001fd200078e00ff */
[----:B------:R-:W-:Y:S02]  /*20b0*/  @P1 VIADD R25, R25, 0x1 ;  /* 0x0000000119191836 */ /* 0x000fe40000000000 */
[----:B-1----:R-:W-:-:S03]  /*20c0*/  IMAD.MOV R16, RZ, RZ, -R15 ;  /* 0x000000ffff107224 */ /* 0x002fc600078e0a0f */
[----:B------:R-:W-:Y:S02]  /*20d0*/  MOV R10, R25 ;  /* 0x00000019000a7202 */ /* 0x000fe40000000f00 */
[----:B------:R-:W-:-:S03]  /*20e0*/  IADD3 R25, PT, PT, RZ, -R22, RZ ;  /* 0x80000016ff197210 */ /* 0x000fc60007ffe0ff */
[----:B------:R-:W-:Y:S01]  /*20f0*/  @!P2 IMAD.MOV R10, RZ, RZ, -R10 ;  /* 0x000000ffff0aa224 */ /* 0x000fe200078e0a0a */
[----:B------:R-:W-:Y:S01]  /*2100*/  @!P0 LOP3.LUT R10, RZ, R23, RZ, 0x33, !PT ;  /* 0x00000017ff0a8212 */ /* 0x000fe200078e33ff */
[----:B------:R-:W-:-:S03]  /*2110*/  IMAD R23, R16, R21, RZ ;  /* 0x0000001510177224 */ /* 0x000fc600078e02ff */
[----:B------:R-:W-:Y:S01]  /*2120*/  IABS R20, R10 ;  /* 0x0000000a00147213 */ /* 0x000fe20000000000 */
[----:B------:R-:W-:Y:S01]  /*2130*/  IMAD.HI.U32 R15, R15, R23, R14 ;  /* 0x000000170f0f7227 */ /* 0x000fe200078e000e */
[----:B------:R-:W-:-:S05]  /*2140*/  ISETP.GE.AND P2, PT, R10, RZ, PT ;  /* 0x000000ff0a00720c */ /* 0x000fca0003f46270 */
[----:B------:R-:W-:-:S04]  /*2150*/  IMAD.HI.U32 R15, R15, R20, RZ ;  /* 0x000000140f0f7227 */ /* 0x000fc800078e00ff */
[----:B------:R-:W-:-:S05]  /*2160*/  IMAD R25, R15, R25, R20 ;  /* 0x000000190f197224 */ /* 0x000fca00078e0214 */
[----:B------:R-:W-:-:S13]  /*2170*/  ISETP.GT.U32.AND P0, PT, R21, R25, PT ;  /* 0x000000191500720c */ /* 0x000fda0003f04070 */
[----:B------:R-:W-:Y:S01]  /*2180*/  @!P0 IMAD.IADD R25, R25, 0x1, -R21 ;  /* 0x0000000119198824 */ /* 0x000fe200078e0a15 */
[----:B------:R-:W-:-:S04]  /*2190*/  ISETP.NE.AND P0, PT, R17, RZ, PT ;  /* 0x000000ff1100720c */ /* 0x000fc80003f05270 */
[----:B------:R-:W-:-:S13]  /*21a0*/  ISETP.GT.U32.AND P1, PT, R21, R25, PT ;  /* 0x000000191500720c */ /* 0x000fda0003f24070 */
[----:B------:R-:W-:-:S05]  /*21b0*/  @!P1 IADD3 R25, PT, PT, R25, -R21, RZ ;  /* 0x8000001519199210 */ /* 0x000fca0007ffe0ff */
        /* <DEDUP_REMOVED lines=10> */
[----:B------:R-:W-:Y:S02]  /*2260*/  LOP3.LUT R10, R10, R23, RZ, 0x3c, !PT ;  /* 0x000000170a0a7212 */ /* 0x000fe400078e3cff */
[----:B------:R-:W-:Y:S02]  /*2270*/  IMAD.MOV R12, RZ, RZ, -R12 ;  /* 0x000000ffff0c7224 */ /* 0x000fe400078e0a0c */
[----:B------:R-:W-:-:S02]  /*2280*/  ISETP.GE.AND P2, PT, R10, RZ, PT ;  /* 0x000000ff0a00720c */ /* 0x000fc40003f46270 */
[----:B---3--:R-:W-:Y:S01]  /*2290*/  IABS R22, R19 ;  /* 0x0000001300167213 */ /* 0x008fe20000000000 */
[----:B-1----:R-:W1:Y:S02]  /*22a0*/  MUFU.RCP R28, R28 ;  /* 0x0000001c001c7308 */ /* 0x002e640000001000 */
[----:B-1----:R-:W-:-:S06]  /*22b0*/  IADD3 R15, PT, PT, R28, 0xffffffe, RZ ;  /* 0x0ffffffe1c0f7810 */ /* 0x002fcc0007ffe0ff */
[----:B------:R-:W1:Y:S02]  /*22c0*/  F2I.FTZ.U32.TRUNC.NTZ R15, R15 ;  /* 0x0000000f000f7305 */ /* 0x000e64000021f000 */
[----:B-1----:R-:W-:-:S04]  /*22d0*/  IMAD.MOV R13, RZ, RZ, -R15 ;  /* 0x000000ffff0d7224 */ /* 0x002fc800078e0a0f */
[----:B------:R-:W-:-:S04]  /*22e0*/  IMAD R13, R13, R24, RZ ;  /* 0x000000180d0d7224 */ /* 0x000fc800078e02ff */
[----:B------:R-:W-:Y:S02]  /*22f0*/  IMAD.HI.U32 R13, R15, R13, R14 ;  /* 0x0000000d0f0d7227 */ /* 0x000fe400078e000e */
[----:B------:R-:W1:Y:S04]  /*2300*/  I2F.RP R14, R22 ;  /* 0x00000016000e7306 */ /* 0x000e680000209400 */
[----:B------:R-:W-:-:S04]  /*2310*/  IMAD.HI.U32 R15, R13, R20, RZ ;  /* 0x000000140d0f7227 */ /* 0x000fc800078e00ff */
[----:B------:R-:W-:-:S05]  /*2320*/  IMAD R13, R15, R12, R20 ;  /* 0x0000000c0f0d7224 */ /* 0x000fca00078e0214 */
[----:B------:R-:W-:Y:S01]  /*2330*/  ISETP.GT.U32.AND P0, PT, R24, R13, PT ;  /* 0x0000000d1800720c */ /* 0x000fe20003f04070 */
[----:B-1----:R-:W1:-:S12]  /*2340*/  MUFU.RCP R14, R14 ;  /* 0x0000000e000e7308 */ /* 0x002e580000001000 */
[-C--:B------:R-:W-:Y:S01]  /*2350*/  @!P0 IADD3 R13, PT, PT, R13, -R24.reuse, RZ ;  /* 0x800000180d0d8210 */ /* 0x080fe20007ffe0ff */
[----:B------:R-:W-:Y:S01]  /*2360*/  @!P0 VIADD R15, R15, 0x1 ;  /* 0x000000010f0f8836 */ /* 0x000fe20000000000 */
[----:B------:R-:W-:Y:S02]  /*2370*/  ISETP.NE.AND P0, PT, R23, RZ, PT ;  /* 0x000000ff1700720c */ /* 0x000fe40003f05270 */
[----:B------:R-:W-:Y:S01]  /*2380*/  ISETP.GE.U32.AND P1, PT, R13, R24, PT ;  /* 0x000000180d00720c */ /* 0x000fe20003f26070 */
[----:B-1----:R-:W-:Y:S01]  /*2390*/  VIADD R12, R14, 0xffffffe ;  /* 0x0ffffffe0e0c7836 */ /* 0x002fe20000000000 */
[----:B------:R-:W-:-:S03]  /*23a0*/  IABS R14, R19 ;  /* 0x00000013000e7213 */ /* 0x000fc60000000000 */
[----:B------:R1:W2:Y:S02]  /*23b0*/  F2I.FTZ.U32.TRUNC.NTZ R13, R12 ;  /* 0x0000000c000d7305 */ /* 0x0002a4000021f000 */
[----:B0-----:R-:W-:-:S06]  /*23c0*/  IMAD.MOV R25, RZ, RZ, -R14 ;  /* 0x000000ffff197224 */ /* 0x001fcc00078e0a0e */
[----:B------:R-:W-:Y:S01]  /*23d0*/  @P1 IADD3 R15, PT, PT, R15, 0x1, RZ ;  /* 0x000000010f0f1810 */ /* 0x000fe20007ffe0ff */
[----:B-1----:R-:W-:-:S04]  /*23e0*/  IMAD.MOV.U32 R12, RZ, RZ, RZ ;  /* 0x000000ffff0c7224 */ /* 0x002fc800078e00ff */
[----:B------:R-:W-:Y:S02]  /*23f0*/  IMAD.MOV.U32 R10, RZ, RZ, R15 ;  /* 0x000000ffff0a7224 */ /* 0x000fe400078e000f */
[----:B--2---:R-:W-:-:S03]  /*2400*/  IMAD.MOV R15, RZ, RZ, -R13 ;  /* 0x000000ffff0f7224 */ /* 0x004fc600078e0a0d */
[----:B------:R-:W-:Y:S01]  /*2410*/  @!P2 IADD3 R10, PT, PT, -R10, RZ, RZ ;  /* 0x000000ff0a0aa210 */ /* 0x000fe20007ffe1ff */
[----:B------:R-:W-:Y:S01]  /*2420*/  IMAD R15, R15, R22, RZ ;  /* 0x000000160f0f7224 */ /* 0x000fe200078e02ff */
[----:B------:R-:W-:-:S03]  /*2430*/  @!P0 LOP3.LUT R10, RZ, R23, RZ, 0x33, !PT ;  /* 0x00000017ff0a8212 */ /* 0x000fc600078e33ff */
[----:B------:R-:W-:Y:S01]  /*2440*/  IMAD.HI.U32 R13, R13, R15, R12 ;  /* 0x0000000f0d0d7227 */ /* 0x000fe200078e000c */
[----:B------:R-:W-:Y:S02]  /*2450*/  IABS R20, R10 ;  /* 0x0000000a00147213 */ /* 0x000fe40000000000 */
[----:B------:R-:W-:-:S03]  /*2460*/  ISETP.GE.AND P2, PT, R10, RZ, PT ;  /* 0x000000ff0a00720c */ /* 0x000fc60003f46270 */
[----:B------:R-:W-:-:S04]  /*2470*/  IMAD.HI.U32 R13, R13, R20, RZ ;  /* 0x000000140d0d7227 */ /* 0x000fc800078e00ff */
[----:B------:R-:W-:-:S05]  /*2480*/  IMAD R25, R13, R25, R20 ;  /* 0x000000190d197224 */ /* 0x000fca00078e0214 */
[----:B------:R-:W-:-:S13]  /*2490*/  ISETP.GT.U32.AND P0, PT, R22, R25, PT ;  /* 0x000000191600720c */ /* 0x000fda0003f04070 */
[----:B------:R-:W-:Y:S02]  /*24a0*/  @!P0 IADD3 R25, PT, PT, R25, -R22, RZ ;  /* 0x8000001619198210 */ /* 0x000fe40007ffe0ff */
[----:B------:R-:W-:Y:S02]  /*24b0*/  ISETP.NE.AND P0, PT, R19, RZ, PT ;  /* 0x000000ff1300720c */ /* 0x000fe40003f05270 */
[----:B------:R-:W-:-:S13]  /*24c0*/  ISETP.GT.U32.AND P1, PT, R22, R25, PT ;  /* 0x000000191600720c */ /* 0x000fda0003f24070 */
[----:B------:R-:W-:Y:S02]  /*24d0*/  @!P1 IMAD.IADD R25, R25, 0x1, -R22 ;  /* 0x0000000119199824 */ /* 0x000fe400078e0a16 */
[----:B------:R-:W-:-:S04]  /*24e0*/  IMAD.WIDE.U32 R22, R21, 0x4, R4 ;  /* 0x0000000415167825 */ /* 0x000fc800078e0004 */
[----:B------:R-:W-:Y:S01]  /*24f0*/  @!P2 IMAD.MOV R25, RZ, RZ, -R25 ;  /* 0x000000ffff19a224 */ /* 0x000fe200078e0a19 */
[----:B------:R-:W-:-:S05]  /*2500*/  @!P0 LOP3.LUT R25, RZ, R19, RZ, 0x33, !PT ;  /* 0x00000013ff198212 */ /* 0x000fca00078e33ff */
[----:B------:R0:W-:Y:S04]  /*2510*/  STG.E desc[UR6][R22.64], R25 ;  /* 0x0000001916007986 */ /* 0x0001e8000c101906 */
[----:B------:R-:W2:Y:S01]  /*2520*/  LDG.E R17, desc[UR6][R16.64] ;  /* 0x0000000610117981 */ /* 0x000ea2000c1e1900 */
[----:B------:R-:W-:-:S05]  /*2530*/  IMAD.WIDE.U32 R14, R11, 0x4, R8 ;  /* 0x000000040b0e7825 */ /* 0x000fca00078e0008 */
[----:B------:R-:W3:Y:S01]  /*2540*/  LDG.E R19, desc[UR6][R14.64] ;  /* 0x000000060e137981 */ /* 0x000ee2000c1e1900 */
[-C--:B--2---:R-:W-:Y:S02]  /*2550*/  IABS R21, R17.reuse ;  /* 0x0000001100157213 */ /* 0x084fe40000000000 */
[-C--:B0-----:R-:W-:Y:S02]  /*2560*/  IABS R25, R17.reuse ;  /* 0x0000001100197213 */ /* 0x081fe40000000000 */
[----:B------:R-:W0:Y:S01]  /*2570*/  I2F.RP R24, R21 ;  /* 0x0000001500187306 */ /* 0x000e220000209400 */
[----:B------:R-:W-:Y:S02]  /*2580*/  LOP3.LUT R10, R10, R17, RZ, 0x3c, !PT ;  /* 0x000000110a0a7212 */ /* 0x000fe400078e3cff */
[----:B---3--:R-:W-:Y:S02]  /*2590*/  IABS R16, R19 ;  /* 0x0000001300107213 */ /* 0x008fe40000000000 */
[----:B------:R-:W-:-:S03]  /*25a0*/  ISETP.GE.AND P2, PT, R10, RZ, PT ;  /* 0x000000ff0a00720c */ /* 0x000fc60003f46270 */
[----:B0-----:R-:W0:Y:S02]  /*25b0*/  MUFU.RCP R24, R24 ;  /* 0x0000001800187308 */ /* 0x001e240000001000 */
[----:B0-----:R-:W-:-:S06]  /*25c0*/  IADD3 R12, PT, PT, R24, 0xffffffe, RZ ;  /* 0x0ffffffe180c7810 */ /* 0x001fcc0007ffe0ff */
[----:B------:R0:W1:Y:S02]  /*25d0*/  F2I.FTZ.U32.TRUNC.NTZ R13, R12 ;  /* 0x0000000c000d7305 */ /* 0x000064000021f000 */
[----:B0-----:R-:W-:Y:S02]  /*25e0*/  HFMA2 R12, -RZ, RZ, 0, 0 ;  /* 0x00000000ff0c7431 */ /* 0x001fe400000001ff */
[----:B-1----:R-:W-:-:S04]  /*25f0*/  IMAD.MOV R26, RZ, RZ, -R13 ;  /* 0x000000ffff1a7224 */ /* 0x002fc800078e0a0d */
[----:B------:R-:W-:-:S04]  /*2600*/  IMAD.MOV.U32 R22, RZ, RZ, R26 ;  /* 0x000000ffff167224 */ /* 0x000fc800078e001a */
[----:B------:R-:W-:Y:S02]  /*2610*/  IMAD R23, R22, R21, RZ ;  /* 0x0000001516177224 */ /* 0x000fe400078e02ff */
[----:B------:R-:W0:Y:S02]  /*2620*/  I2F.RP R22, R16 ;  /* 0x0000001000167306 */ /* 0x000e240000209400 */
[----:B------:R-:W-:-:S04]  /*2630*/  IMAD.HI.U32 R13, R13, R23, R12 ;  /* 0x000000170d0d7227 */ /* 0x000fc800078e000c */
[----:B------:R-:W-:Y:S02]  /*2640*/  IMAD.MOV R12, RZ, RZ, -R25 ;  /* 0x000000ffff0c7224 */ /* 0x000fe400078e0a19 */
[----:B------:R-:W-:-:S04]  /*2650*/  IMAD.HI.U32 R23, R13, R20, RZ ;  /* 0x000000140d177227 */ /* 0x000fc800078e00ff */
[----:B------:R-:W-:Y:S02]  /*2660*/  IMAD R20, R23, R12, R20 ;  /* 0x0000000c17147224 */ /* 0x000fe400078e0214 */
[----:B------:R-:W-:Y:S01]  /*2670*/  IMAD.WIDE.U32 R24, R11, 0x4, R4 ;  /* 0x000000040b187825 */ /* 0x000fe200078e0004 */
[----:B0-----:R-:W0:Y:S02]  /*2680*/  MUFU.RCP R22, R22 ;  /* 0x0000001600167308 */ /* 0x001e240000001000 */
[----:B------:R-:W-:-:S13]  /*2690*/  ISETP.GT.U32.AND P0, PT, R21, R20, PT ;  /* 0x000000141500720c */ /* 0x000fda0003f04070 */
[----:B------:R-:W-:Y:S01]  /*26a0*/  @!P0 IMAD.IADD R20, R20, 0x1, -R21 ;  /* 0x0000000114148824 */ /* 0x000fe200078e0a15 */
[----:B0-----:R-:W-:Y:S01]  /*26b0*/  IADD3 R12, PT, PT, R22, 0xffffffe, RZ ;  /* 0x0ffffffe160c7810 */ /* 0x001fe20007ffe0ff */
[----:B------:R-:W-:Y:S01]  /*26c0*/  @!P0 VIADD R23, R23, 0x1 ;  /* 0x0000000117178836 */ /* 0x000fe20000000000 */
[----:B------:R-:W-:Y:S02]  /*26d0*/  ISETP.NE.AND P0, PT, R17, RZ, PT ;  /* 0x000000ff1100720c */ /* 0x000fe40003f05270 */
[----:B------:R-:W-:Y:S01]  /*26e0*/  ISETP.GE.U32.AND P1, PT, R20, R21, PT ;  /* 0x000000151400720c */ /* 0x000fe20003f26070 */
[----:B------:R0:W1:Y:S01]  /*26f0*/  F2I.FTZ.U32.TRUNC.NTZ R13, R12 ;  /* 0x0000000c000d7305 */ /* 0x000062000021f000 */
[----:B------:R-:W-:Y:S01]  /*2700*/  IABS R22, R19 ;  /* 0x0000001300167213 */ /* 0x000fe20000000000 */
[----:B0-----:R-:W-:-:S10]  /*2710*/  IMAD.MOV.U32 R12, RZ, RZ, RZ ;  /* 0x000000ffff0c7224 */ /* 0x001fd400078e00ff */
        /* <DEDUP_REMOVED lines=25> */
[-C--:B0-----:R-:W-:Y:S02]  /*28b0*/  IABS R24, R15.reuse ;  /* 0x0000000f00187213 */ /* 0x081fe40000000000 */
[----:B------:R-:W0:Y:S01]  /*28c0*/  I2F.RP R26, R22 ;  /* 0x00000016001a7306 */ /* 0x000e220000209400 */
[----:B------:R-:W-:-:S04]  /*28d0*/  LOP3.LUT R10, R10, R15, RZ, 0x3c, !PT ;  /* 0x0000000f0a0a7212 */ /* 0x000fc800078e3cff */
[----:B------:R-:W-:Y:S02]  /*28e0*/  ISETP.GE.AND P2, PT, R10, RZ, PT ;  /* 0x000000ff0a00720c */ /* 0x000fe40003f46270 */
[----:B---3--:R-:W-:Y:S01]  /*28f0*/  IABS R14, R19 ;  /* 0x00000013000e7213 */ /* 0x008fe20000000000 */
[----:B0-----:R-:W0:Y:S02]  /*2900*/  MUFU.RCP R26, R26 ;  /* 0x0000001a001a7308 */ /* 0x001e240000001000 */
[----:B0-----:R-:W-:-:S06]  /*2910*/  IADD3 R12, PT, PT, R26, 0xffffffe, RZ ;  /* 0x0ffffffe1a0c7810 */ /* 0x001fcc0007ffe0ff */
[----:B------:R0:W1:Y:S02]  /*2920*/  F2I.FTZ.U32.TRUNC.NTZ R13, R12 ;  /* 0x0000000c000d7305 */ /* 0x000064000021f000 */
[----:B0-----:R-:W-:Y:S02]  /*2930*/  IMAD.MOV.U32 R12, RZ, RZ, RZ ;  /* 0x000000ffff0c7224 */ /* 0x001fe400078e00ff */
[----:B-1----:R-:W-:-:S04]  /*2940*/  IMAD.MOV R23, RZ, RZ, -R13 ;  /* 0x000000ffff177224 */ /* 0x002fc800078e0a0d */
[----:B------:R-:W-:-:S04]  /*2950*/  IMAD R23, R23, R22, RZ ;  /* 0x0000001617177224 */ /* 0x000fc800078e02ff */
[----:B------:R-:W-:Y:S01]  /*2960*/  IMAD.HI.U32 R13, R13, R23, R12 ;  /* 0x000000170d0d7227 */ /* 0x000fe200078e000c */
[----:B------:R-:W-:Y:S01]  /*2970*/  IADD3 R12, PT, PT, RZ, -R24, RZ ;  /* 0x80000018ff0c7210 */ /* 0x000fe20007ffe0ff */
[----:B------:R-:W0:Y:S04]  /*2980*/  I2F.RP R23, R14 ;  /* 0x0000000e00177306 */ /* 0x000e280000209400 */
[----:B------:R-:W-:-:S04]  /*2990*/  IMAD.HI.U32 R25, R13, R20, RZ ;  /* 0x000000140d197227 */ /* 0x000fc800078e00ff */
[----:B------:R-:W-:-:S05]  /*29a0*/  IMAD R13, R25, R12, R20 ;  /* 0x0000000c190d7224 */ /* 0x000fca00078e0214 */
[----:B------:R-:W-:Y:S01]  /*29b0*/  ISETP.GT.U32.AND P0, PT, R22, R13, PT ;  /* 0x0000000d1600720c */ /* 0x000fe20003f04070 */
[----:B0-----:R-:W0:-:S12]  /*29c0*/  MUFU.RCP R23, R23 ;  /* 0x0000001700177308 */ /* 0x001e180000001000 */
[----:B------:R-:W-:Y:S01]  /*29d0*/  @!P0 IMAD.IADD R13, R13, 0x1, -R22 ;  /* 0x000000010d0d8824 */ /* 0x000fe200078e0a16 */
[----:B------:R-:W-:Y:S02]  /*29e0*/  @!P0 IADD3 R25, PT, PT, R25, 0x1, RZ ;  /* 0x0000000119198810 */ /* 0x000fe40007ffe0ff */
[----:B------:R-:W-:Y:S02]  /*29f0*/  ISETP.NE.AND P0, PT, R15, RZ, PT ;  /* 0x000000ff0f00720c */ /* 0x000fe40003f05270 */
[----:B------:R-:W-:Y:S01]  /*2a00*/  ISETP.GE.U32.AND P1, PT, R13, R22, PT ;  /* 0x000000160d00720c */ /* 0x000fe20003f26070 */
[----:B0-----:R-:W-:Y:S01]  /*2a10*/  VIADD R12, R23, 0xffffffe ;  /* 0x0ffffffe170c7836 */ /* 0x001fe20000000000 */
[----:B------:R-:W-:-:S03]  /*2a20*/  IABS R22, R19 ;  /* 0x0000001300167213 */ /* 0x000fc60000000000 */
[----:B------:R0:W1:Y:S08]  /*2a30*/  F2I.FTZ.U32.TRUNC.NTZ R13, R12 ;  /* 0x0000000c000d7305 */ /* 0x000070000021f000 */
[----:B------:R-:W-:Y:S02]  /*2a40*/  @P1 VIADD R25, R25, 0x1 ;  /* 0x0000000119191836 */ /* 0x000fe40000000000 */
[----:B0-----:R-:W-:-:S02]  /*2a50*/  HFMA2 R12, -RZ, RZ, 0, 0 ;  /* 0x00000000ff0c7431 */ /* 0x001fc400000001ff */
[----:B------:R-:W-:Y:S02]  /*2a60*/  IMAD.MOV.U32 R10, RZ, RZ, R25 ;  /* 0x000000ffff0a7224 */ /* 0x000fe400078e0019 */
[----:B------:R-:W-:Y:S01]  /*2a70*/  IMAD.WIDE.U32 R24, R21, 0x4, R4 ;  /* 0x0000000415187825 */ /* 0x000fe200078e0004 */
[----:B-1----:R-:W-:-:S03]  /*2a80*/  IADD3 R23, PT, PT, RZ, -R13, RZ ;  /* 0x8000000dff177210 */ /* 0x002fc60007ffe0ff */
[----:B------:R-:W-:Y:S01]  /*2a90*/  @!P2 IMAD.MOV R10, RZ, RZ, -R10 ;  /* 0x000000ffff0aa224 */ /* 0x000fe200078e0a0a */
[----:B------:R-:W-:Y:S01]  /*2aa0*/  @!P0 LOP3.LUT R10, RZ, R15, RZ, 0x33, !PT ;  /* 0x0000000fff0a8212 */ /* 0x000fe200078e33ff */
[----:B------:R-:W-:Y:S02]  /*2ab0*/  IMAD R15, R23, R14, RZ ;  /* 0x0000000e170f7224 */ /* 0x000fe400078e02ff */
[----:B------:R-:W-:Y:S01]  /*2ac0*/  IMAD.MOV R23, RZ, RZ, -R22 ;  /* 0x000000ffff177224 */ /* 0x000fe200078e0a16 */
        /* <DEDUP_REMOVED lines=9> */
[----:B------:R-:W-:-:S05]  /*2b60*/  @!P1 IMAD.IADD R23, R23, 0x1, -R14 ;  /* 0x0000000117179824 */ /* 0x000fca00078e0a0e */
[----:B------:R-:W-:Y:S02]  /*2b70*/  @!P2 IADD3 R23, PT, PT, -R23, RZ, RZ ;  /* 0x000000ff1717a210 */ /* 0x000fe40007ffe1ff */
        /* <DEDUP_REMOVED lines=13> */
[----:B0-----:R-:W-:-:S06]  /*2c50*/  VIADD R12, R26, 0xffffffe ;  /* 0x0ffffffe1a0c7836 */ /* 0x001fcc0000000000 */
[----:B------:R0:W1:Y:S02]  /*2c60*/  F2I.FTZ.U32.TRUNC.NTZ R13, R12 ;  /* 0x0000000c000d7305 */ /* 0x000064000021f000 */
[----:B0-----:R-:W-:Y:S01]  /*2c70*/  IMAD.MOV.U32 R12, RZ, RZ, RZ ;  /* 0x000000ffff0c7224 */ /* 0x001fe200078e00ff */
[----:B-1----:R-:W-:-:S05]  /*2c80*/  IADD3 R23, PT, PT, RZ, -R13, RZ ;  /* 0x8000000dff177210 */ /* 0x002fca0007ffe0ff */
[----:B------:R-:W-:-:S04]  /*2c90*/  IMAD R23, R23, R22, RZ ;  /* 0x0000001617177224 */ /* 0x000fc800078e02ff */
[----:B------:R-:W-:Y:S02]  /*2ca0*/  IMAD.HI.U32 R13, R13, R23, R12 ;  /* 0x000000170d0d7227 */ /* 0x000fe400078e000c */
[----:B------:R-:W0:Y:S02]  /*2cb0*/  I2F.RP R23, R16 ;  /* 0x0000001000177306 */ /* 0x000e240000209400 */
[----:B------:R-:W-:Y:S02]  /*2cc0*/  IMAD.MOV R12, RZ, RZ, -R24 ;  /* 0x000000ffff0c7224 */ /* 0x000fe400078e0a18 */
[----:B------:R-:W-:-:S04]  /*2cd0*/  IMAD.HI.U32 R25, R13, R20, RZ ;  /* 0x000000140d197227 */ /* 0x000fc800078e00ff */
[----:B------:R-:W-:-:S05]  /*2ce0*/  IMAD R13, R25, R12, R20 ;  /* 0x0000000c190d7224 */ /* 0x000fca00078e0214 */
[----:B------:R-:W-:Y:S01]  /*2cf0*/  ISETP.GT.U32.AND P0, PT, R22, R13, PT ;  /* 0x0000000d1600720c */ /* 0x000fe20003f04070 */
[----:B0-----:R-:W0:-:S12]  /*2d00*/  MUFU.RCP R23, R23 ;  /* 0x0000001700177308 */ /* 0x001e180000001000 */
[-C--:B------:R-:W-:Y:S01]  /*2d10*/  @!P0 IADD3 R13, PT, PT, R13, -R22.reuse, RZ ;  /* 0x800000160d0d8210 */ /* 0x080fe20007ffe0ff */
[----:B------:R-:W-:Y:S01]  /*2d20*/  @!P0 VIADD R25, R25, 0x1 ;  /* 0x0000000119198836 */ /* 0x000fe20000000000 */
[----:B------:R-:W-:Y:S02]  /*2d30*/  ISETP.NE.AND P0, PT, R17, RZ, PT ;  /* 0x000000ff1100720c */ /* 0x000fe40003f05270 */
[----:B------:R-:W-:Y:S01]  /*2d40*/  ISETP.GE.U32.AND P1, PT, R13, R22, PT ;  /* 0x000000160d00720c */ /* 0x000fe20003f26070 */
[----:B0-----:R-:W-:Y:S01]  /*2d50*/  VIADD R12, R23, 0xffffffe ;  /* 0x0ffffffe170c7836 */ /* 0x001fe20000000000 */
[----:B------:R-:W-:-:S03]  /*2d60*/  IABS R22, R19 ;  /* 0x0000001300167213 */ /* 0x000fc60000000000 */
[----:B------:R0:W1:Y:S08]  /*2d70*/  F2I.FTZ.U32.TRUNC.NTZ R13, R12 ;  /* 0x0000000c000d7305 */ /* 0x000070000021f000 */
[----:B------:R-:W-:Y:S01]  /*2d80*/  @P1 IADD3 R25, PT, PT, R25, 0x1, RZ ;  /* 0x0000000119191810 */ /* 0x000fe20007ffe0ff */
[----:B0-----:R-:W-:-:S04]  /*2d90*/  IMAD.MOV.U32 R12, RZ, RZ, RZ ;  /* 0x000000ffff0c7224 */ /* 0x001fc800078e00ff */
[----:B------:R-:W-:Y:S02]  /*2da0*/  IMAD.MOV.U32 R10, RZ, RZ, R25 ;  /* 0x000000ffff0a7224 */ /* 0x000fe400078e0019 */
[----:B------:R-:W-:-:S03]  /*2db0*/  IMAD.WIDE.U32 R24, R21, 0x4, R4 ;  /* 0x0000000415187825 */ /* 0x000fc600078e0004 */
[----:B------:R-:W-:Y:S01]  /*2dc0*/  @!P2 IADD3 R10, PT, PT, -R10, RZ, RZ ;  /* 0x000000ff0a0aa210 */ /* 0x000fe20007ffe1ff */
[----:B-1----:R-:W-:Y:S01]  /*2dd0*/  IMAD.MOV R23, RZ, RZ, -R13 ;  /* 0x000000ffff177224 */ /* 0x002fe200078e0a0d */
[----:B------:R-:W-:-:S03]  /*2de0*/  @!P0 LOP3.LUT R10, RZ, R17, RZ, 0x33, !PT ;  /* 0x00000011ff0a8212 */ /* 0x000fc600078e33ff */
[----:B------:R-:W-:Y:S01]  /*2df0*/  IMAD R17, R23, R16, RZ ;  /* 0x0000001017117224 */ /* 0x000fe200078e02ff */
[----:B------:R-:W-:Y:S01]  /*2e00*/  IABS R20, R10 ;  /* 0x0000000a00147213 */ /* 0x000fe20000000000 */
[----:B------:R-:W-:Y:S01]  /*2e10*/  IMAD.MOV R23, RZ, RZ, -R22 ;  /* 0x000000ffff177224 */ /* 0x000fe200078e0a16 */
[----:B------:R-:W-:Y:S01]  /*2e20*/  ISETP.GE.AND P2, PT, R10, RZ, PT ;  /* 0x000000ff0a00720c */ /* 0x000fe20003f46270 */
        /* <DEDUP_REMOVED lines=12> */
[----:B------:R-:W-:-:S05]  /*2ef0*/  IADD3 R21, PT, PT, R11, -0x3, RZ ;  /* 0xfffffffd0b157810 */ /* 0x000fca0007ffe0ff */
        /* <DEDUP_REMOVED lines=11> */
[----:B0-----:R-:W-:Y:S01]  /*2fb0*/  MOV R12, RZ ;  /* 0x000000ff000c7202 */ /* 0x001fe20000000f00 */
[----:B-1----:R-:W-:-:S04]  /*2fc0*/  IMAD.MOV R23, RZ, RZ, -R13 ;  /* 0x000000ffff177224 */ /* 0x002fc800078e0a0d */
        /* <DEDUP_REMOVED lines=8> */
[----:B------:R-:W-:Y:S02]  /*3050*/  @!P0 IMAD.IADD R13, R13, 0x1, -R22 ;  /* 0x000000010d0d8824 */ /* 0x000fe400078e0a16 */
[----:B------:R-:W-:Y:S01]  /*3060*/  @!P0 VIADD R25, R25, 0x1 ;  /* 0x0000000119198836 */ /* 0x000fe20000000000 */
[----:B------:R-:W-:Y:S02]  /*3070*/  ISETP.NE.AND P0, PT, R15, RZ, PT ;  /* 0x000000ff0f00720c */ /* 0x000fe40003f05270 */
[----:B------:R-:W-:Y:S02]  /*3080*/  ISETP.GE.U32.AND P1, PT, R13, R22, PT ;  /* 0x000000160d00720c */ /* 0x000fe40003f26070 */
[----:B0-----:R-:W-:Y:S02]  /*3090*/  IADD3 R12, PT, PT, R23, 0xffffffe, RZ ;  /* 0x0ffffffe170c7810 */ /* 0x001fe40007ffe0ff */
[----:B------:R-:W-:Y:S02]  /*30a0*/  IABS R22, R19 ;  /* 0x0000001300167213 */ /* 0x000fe40000000000 */
[----:B------:R0:W1:Y:S07]  /*30b0*/  F2I.FTZ.U32.TRUNC.NTZ R13, R12 ;  /* 0x0000000c000d7305 */ /* 0x00006e000021f000 */
[----:B------:R-:W-:-:S02]  /*30c0*/  @P1 VIADD R25, R25, 0x1 ;  /* 0x0000000119191836 */ /* 0x000fc40000000000 */
[----:B0-----:R-:W-:-:S03]  /*30d0*/  IMAD.MOV.U32 R12, RZ, RZ, RZ ;  /* 0x000000ffff0c7224 */ /* 0x001fc600078e00ff */
[----:B------:R-:W-:Y:S01]  /*30e0*/  MOV R10, R25 ;  /* 0x00000019000a7202 */ /* 0x000fe20000000f00 */
[----:B------:R-:W-:-:S04]  /*30f0*/  IMAD.WIDE.U32 R24, R21, 0x4, R4 ;  /* 0x0000000415187825 */ /* 0x000fc800078e0004 */
[--C-:B-1----:R-:W-:Y:S02]  /*3100*/  IMAD.MOV R23, RZ, RZ, -R13.reuse ;  /* 0x000000ffff177224 */ /* 0x102fe400078e0a0d */
[----:B------:R-:W-:Y:S01]  /*3110*/  @!P2 IMAD.MOV R10, RZ, RZ, -R10 ;  /* 0x000000ffff0aa224 */ /* 0x000fe200078e0a0a */
[----:B------:R-:W-:Y:S01]  /*3120*/  @!P0 LOP3.LUT R10, RZ, R15, RZ, 0x33, !PT ;  /* 0x0000000fff0a8212 */ /* 0x000fe200078e33ff */
[----:B------:R-:W-:Y:S01]  /*3130*/  IMAD R15, R23, R14, RZ ;  /* 0x0000000e170f7224 */ /* 0x000fe200078e02ff */
[----:B------:R-:W-:Y:S02]  /*3140*/  IADD3 R23, PT, PT, RZ, -R22, RZ ;  /* 0x80000016ff177210 */ /* 0x000fe40007ffe0ff */
        /* <DEDUP_REMOVED lines=42> */
[----:B------:R0:W1:Y:S02]  /*33f0*/  F2I.FTZ.U32.TRUNC.NTZ R15, R14 ;  /* 0x0000000e000f7305 */ /* 0x000064000021f000 */
[----:B------:R-:W-:-:S06]  /*3400*/  IMAD.MOV R22, RZ, RZ, -R22 ;  /* 0x000000ffff167224 */ /* 0x000fcc00078e0a16 */
[----:B------:R-:W-:Y:S02]  /*3410*/  @P1 VIADD R25, R25, 0x1 ;  /* 0x0000000119191836 */ /* 0x000fe40000000000 */
[----:B0-----:R-:W-:Y:S02]  /*3420*/  HFMA2 R14, -RZ, RZ, 0, 0 ;  /* 0x00000000ff0e7431 */ /* 0x001fe400000001ff */
[----:B------:R-:W-:Y:S01]  /*3430*/  IMAD.MOV.U32 R10, RZ, RZ, R25 ;  /* 0x000000ffff0a7224 */ /* 0x000fe200078e0019 */
[----:B-1----:R-:W-:-:S03]  /*3440*/  IADD3 R23, PT, PT, RZ, -R15, RZ ;  /* 0x8000000fff177210 */ /* 0x002fc60007ffe0ff */
[----:B------:R-:W-:Y:S01]  /*3450*/  @!P2 IMAD.MOV R10, RZ, RZ, -R10 ;  /* 0x000000ffff0aa224 */ /* 0x000fe200078e0a0a */
[----:B------:R-:W-:Y:S01]  /*3460*/  @!P0 LOP3.LUT R10, RZ, R17, RZ, 0x33, !PT ;  /* 0x00000011ff0a8212 */ /* 0x000fe200078e33ff */
[----:B------:R-:W-:-:S03]  /*3470*/  IMAD R17, R23, R16, RZ ;  /* 0x0000001017117224 */ /* 0x000fc600078e02ff */
[----:B------:R-:W-:Y:S02]  /*3480*/  IABS R20, R10 ;  /* 0x0000000a00147213 */ /* 0x000fe40000000000 */
[----:B------:R-:W-:Y:S01]  /*3490*/  ISETP.GE.AND P2, PT, R10, RZ, PT ;  /* 0x000000ff0a00720c */ /* 0x000fe20003f46270 */
[----:B------:R-:W-:-:S04]  /*34a0*/  IMAD.HI.U32 R15, R15, R17, R14 ;  /* 0x000000110f0f7227 */ /* 0x000fc800078e000e */
        /* <DEDUP_REMOVED lines=14> */
[----:B------:R-:W-:Y:S02]  /*3590*/  VIADD R7, R7, 0x8 ;  /* 0x0000000807077836 */ /* 0x000fe40000000000 */
[----:B------:R-:W-:Y:S01]  /*35a0*/  VIADD R11, R11, 0xfffffff8 ;  /* 0xfffffff80b0b7836 */ /* 0x000fe20000000000 */
[-C--:B--2---:R-:W-:Y:S02]  /*35b0*/  IABS R23, R13.reuse ;  /* 0x0000000d00177213 */ /* 0x084fe40000000000 */
[----:B0-----:R-:W-:-:S02]  /*35c0*/  IABS R15, R13 ;  /* 0x0000000d000f7213 */ /* 0x001fc40000000000 */
        /* <DEDUP_REMOVED lines=20> */
[----:B------:R-:W-:-:S05]  /*3710*/  IMAD.MOV.U32 R10, RZ, RZ, R17 ;  /* 0x000000ffff0a7224 */ /* 0x000fca00078e0011 */
[----:B------:R-:W-:Y:S02]  /*3720*/  @!P2 IADD3 R10, PT, PT, -R10, RZ, RZ ;  /* 0x000000ff0a0aa210 */ /* 0x000fe40007ffe1ff */
[----:B------:R-:W-:-:S03]  /*3730*/  @!P0 LOP3.LUT R10, RZ, R13, RZ, 0x33, !PT ;  /* 0x0000000dff0a8212 */ /* 0x000fc600078e33ff */
[----:B------:R-:W-:Y:S05]  /*3740*/  @P1 BRA `(.L_x_39) ;  /* 0xffffffe4006c1947 */ /* 0x000fea000383ffff */
.L_x_38:
[----:B------:R-:W-:-:S07]  /*3750*/  VIADD R11, R11, 0x4 ;  /* 0x000000040b0b7836 */ /* 0x000fce0000000000 */
.L_x_37:
[----:B------:R-:W-:-:S13]  /*3760*/  ISETP.NE.AND P0, PT, R18, RZ, PT ;  /* 0x000000ff1200720c */ /* 0x000fda0003f05270 */
[----:B------:R-:W-:Y:S05]  /*3770*/  @!P0 BRA `(.L_x_40) ;  /* 0x0000001400ac8947 */ /* 0x000fea0003800000 */
[----:B------:R-:W0:Y:S01]  /*3780*/  LDCU UR4, c[0x0][0x390] ;  /* 0x00007200ff0477ac */ /* 0x000e220008000800 */
[----:B------:R-:W-:Y:S01]  /*3790*/  ISETP.GE.U32.AND P1, PT, R18, 0x4, PT ;  /* 0x000000041200780c */ /* 0x000fe20003f26070 */
[----:B0-----:R-:W-:-:S04]  /*37a0*/  ULOP3.LUT UR5, UR4, 0x3, URZ, 0xc0, !UPT ;  /* 0x0000000304057892 */ /* 0x001fc8000f8ec0ff */
[----:B------:R-:W-:-:S08]  /*37b0*/  UISETP.NE.AND UP0, UPT, UR5, URZ, UPT ;  /* 0x000000ff0500728c */ /* 0x000fd0000bf05270 */
[----:B------:R-:W-:Y:S05]  /*37c0*/  @!P1 BRA `(.L_x_41) ;  /* 0x0000000c005c9947 */ /* 0x000fea0003800000 */
[----:B------:R-:W0:Y:S01]  /*37d0*/  LDC.64 R8, c[0x0][0x3a0] ;  /* 0x0000e800ff087b82 */ /* 0x000e220000000a00 */
[----:B------:R-:W-:-:S05]  /*37e0*/  IADD3 R15, PT, PT, R11, -0x1, RZ ;  /* 0xffffffff0b0f7810 */ /* 0x000fca0007ffe0ff */
        /* <DEDUP_REMOVED lines=8> */
[----:B0-----:R-:W-:-:S06]  /*3870*/  VIADD R12, R19, 0xffffffe ;  /* 0x0ffffffe130c7836 */ /* 0x001fcc0000000000 */
[----:B------:R0:W1:Y:S02]  /*3880*/  F2I.FTZ.U32.TRUNC.NTZ R13, R12 ;  /* 0x0000000c000d7305 */ /* 0x000064000021f000 */
[----:B0-----:R-:W-:Y:S01]  /*3890*/  MOV R12, RZ ;  /* 0x000000ff000c7202 */ /* 0x001fe20000000f00 */
[----:B-1----:R-:W-:-:S04]  /*38a0*/  IMAD.MOV R21, RZ, RZ, -R13 ;  /* 0x000000ffff157224 */ /* 0x002fc800078e0a0d */
[----:B------:R-:W-:-:S04]  /*38b0*/  IMAD R21, R21, R14, RZ ;  /* 0x0000000e15157224 */ /* 0x000fc800078e02ff */
[----:B------:R-:W-:-:S04]  /*38c0*/  IMAD.HI.U32 R20, R13, R21, R12 ;  /* 0x000000150d147227 */ /* 0x000fc800078e000c */
[----:B------:R-:W-:Y:S02]  /*38d0*/  IMAD.MOV R13, RZ, RZ, -R22 ;  /* 0x000000ffff0d7224 */ /* 0x000fe400078e0a16 */
[----:B------:R-:W-:-:S04]  /*38e0*/  IMAD.HI.U32 R20, R20, R7, RZ ;  /* 0x0000000714147227 */ /* 0x000fc800078e00ff */
[----:B------:R-:W-:Y:S02]  /*38f0*/  IMAD R13, R20, R13, R7 ;  /* 0x0000000d140d7224 */ /* 0x000fe400078e0207 */
[----:B------:R-:W-:-:S03]  /*3900*/  IMAD.WIDE.U32 R22, R15, 0x4, R4 ;  /* 0x000000040f167825 */ /* 0x000fc600078e0004 */
        /* <DEDUP_REMOVED lines=14> */
[----:B0-----:R-:W-:Y:S02]  /*39f0*/  IABS R25, R17 ;  /* 0x0000001100197213 */ /* 0x001fe40000000000 */
[----:B------:R-:W0:Y:S01]  /*3a00*/  I2F.RP R24, R20 ;  /* 0x0000001400187306 */ /* 0x000e220000209400 */
[----:B---3--:R-:W-:-:S07]  /*3a10*/  IABS R16, R19 ;  /* 0x0000001300107213 */ /* 0x008fce0000000000 */
[----:B0-----:R-:W0:Y:S02]  /*3a20*/  MUFU.RCP R24, R24 ;  /* 0x0000001800187308 */ /* 0x001e240000001000 */
[----:B0-----:R-:W-:-:S06]  /*3a30*/  VIADD R14, R24, 0xffffffe ;  /* 0x0ffffffe180e7836 */ /* 0x001fcc0000000000 */
[----:B------:R0:W1:Y:S02]  /*3a40*/  F2I.FTZ.U32.TRUNC.NTZ R15, R14 ;  /* 0x0000000e000f7305 */ /* 0x000064000021f000 */
[----:B0-----:R-:W-:Y:S02]  /*3a50*/  HFMA2 R14, -RZ, RZ, 0, 0 ;  /* 0x00000000ff0e7431 */ /* 0x001fe400000001ff */
[----:B-1----:R-:W-:-:S04]  /*3a60*/  IMAD.MOV R23, RZ, RZ, -R15 ;  /* 0x000000ffff177224 */ /* 0x002fc800078e0a0f */
[----:B------:R-:W-:-:S04]  /*3a70*/  IMAD R23, R23, R20, RZ ;  /* 0x0000001417177224 */ /* 0x000fc800078e02ff */
[----:B------:R-:W-:Y:S02]  /*3a80*/  IMAD.HI.U32 R22, R15, R23, R14 ;  /* 0x000000170f167227 */ /* 0x000fe400078e000e */
[----:B------:R-:W0:Y:S02]  /*3a90*/  I2F.RP R23, R16 ;  /* 0x0000001000177306 */ /* 0x000e240000209400 */
[----:B------:R-:W-:Y:S02]  /*3aa0*/  IMAD.MOV R14, RZ, RZ, -R25 ;  /* 0x000000ffff0e7224 */ /* 0x000fe400078e0a19 */
[----:B------:R-:W-:-:S04]  /*3ab0*/  IMAD.HI.U32 R22, R22, R7, RZ ;  /* 0x0000000716167227 */ /* 0x000fc800078e00ff */
[----:B------:R-:W-:Y:S02]  /*3ac0*/  IMAD R7, R22, R14, R7 ;  /* 0x0000000e16077224 */ /* 0x000fe400078e0207 */
[----:B------:R-:W-:-:S03]  /*3ad0*/  IMAD.WIDE.U32 R24, R21, 0x4, R4 ;  /* 0x0000000415187825 */ /* 0x000fc600078e0004 */
[----:B------:R-:W-:Y:S01]  /*3ae0*/  ISETP.GT.U32.AND P2, PT, R20, R7, PT ;  /* 0x000000071400720c */ /* 0x000fe20003f44070 */
[----:B0-----:R-:W0:-:S12]  /*3af0*/  MUFU.RCP R23, R23 ;  /* 0x0000001700177308 */ /* 0x001e180000001000 */
[----:B------:R-:W-:Y:S02]  /*3b00*/  @!P2 IMAD.IADD R7, R7, 0x1, -R20 ;  /* 0x000000010707a824 */ /* 0x000fe400078e0a14 */
[----:B------:R-:W-:Y:S01]  /*3b10*/  @!P2 VIADD R22, R22, 0x1 ;  /* 0x000000011616a836 */ /* 0x000fe20000000000 */
[----:B------:R-:W-:Y:S02]  /*3b20*/  ISETP.NE.AND P2, PT, R17, RZ, PT ;  /* 0x000000ff1100720c */ /* 0x000fe40003f45270 */
[----:B------:R-:W-:Y:S02]  /*3b30*/  ISETP.GE.U32.AND P1, PT, R7, R20, PT ;  /* 0x000000140700720c */ /* 0x000fe40003f26070 */
[----:B0-----:R-:W-:Y:S02]  /*3b40*/  IADD3 R14, PT, PT, R23, 0xffffffe, RZ ;  /* 0x0ffffffe170e7810 */ /* 0x001fe40007ffe0ff */
[----:B------:R-:W-:Y:S02]  /*3b50*/  LOP3.LUT R7, R10, R17, RZ, 0x3c, !PT ;  /* 0x000000110a077212 */ /* 0x000fe400078e3cff */
[----:B------:R0:W1:Y:S01]  /*3b60*/  F2I.FTZ.U32.TRUNC.NTZ R15, R14 ;  /* 0x0000000e000f7305 */ /* 0x000062000021f000 */
[----:B------:R-:W-:-:S02]  /*3b70*/  IABS R20, R19 ;  /* 0x0000001300147213 */ /* 0x000fc40000000000 */
[----:B------:R-:W-:Y:S02]  /*3b80*/  ISETP.GE.AND P3, PT, R7, RZ, PT ;  /* 0x000000ff0700720c */ /* 0x000fe40003f66270 */
[----:B------:R-:W-:Y:S02]  /*3b90*/  IADD3 R20, PT, PT, RZ, -R20, RZ ;  /* 0x80000014ff147210 */ /* 0x000fe40007ffe0ff */
[----:B------:R-:W-:Y:S02]  /*3ba0*/  @P1 VIADD R22, R22, 0x1 ;  /* 0x0000000116161836 */ /* 0x000fe40000000000 */
[----:B0-----:R-:W-:-:S03]  /*3bb0*/  IMAD.MOV.U32 R14, RZ, RZ, RZ ;  /* 0x000000ffff0e7224 */ /* 0x001fc600078e00ff */
        /* <DEDUP_REMOVED lines=21> */
[----:B------:R-:W-:-:S04]  /*3d10*/  VIADD R21, R11, 0xfffffffd ;  /* 0xfffffffd0b157836 */ /* 0x000fc80000000000 */
[----:B------:R-:W-:-:S05]  /*3d20*/  IMAD.WIDE.U32 R14, R21, 0x4, R8 ;  /* 0x00000004150e7825 */ /* 0x000fca00078e0008 */
[----:B------:R-:W3:Y:S01]  /*3d30*/  LDG.E R19, desc[UR6][R14.64] ;  /* 0x000000060e137981 */ /* 0x000ee2000c1e1900 */
[----:B------:R-:W-:-:S05]  /*3d40*/  IADD3 R11, PT, PT, R11, -0x4, RZ ;  /* 0xfffffffc0b0b7810 */ /* 0x000fca0007ffe0ff */
[----:B------:R-:W-:Y:S01]  /*3d50*/  IMAD.WIDE.U32 R8, R11, 0x4, R8 ;  /* 0x000000040b087825 */ /* 0x000fe200078e0008 */
        /* <DEDUP_REMOVED lines=9> */
[----:B0-----:R-:W-:-:S07]  /*3df0*/  VIADD R16, R26, 0xffffffe ;  /* 0x0ffffffe1a107836 */ /* 0x001fce0000000000 */
[----:B------:R0:W1:Y:S02]  /*3e00*/  F2I.FTZ.U32.TRUNC.NTZ R17, R16 ;  /* 0x0000001000117305 */ /* 0x000064000021f000 */
[----:B0-----:R-:W-:Y:S01]  /*3e10*/  IMAD.MOV.U32 R16, RZ, RZ, RZ ;  /* 0x000000ffff107224 */ /* 0x001fe200078e00ff */
[----:B-1----:R-:W-:-:S05]  /*3e20*/  IADD3 R13, PT, PT, RZ, -R17, RZ ;  /* 0x80000011ff0d7210 */ /* 0x002fca0007ffe0ff */
[----:B------:R-:W-:-:S04]  /*3e30*/  IMAD R13, R13, R22, RZ ;  /* 0x000000160d0d7224 */ /* 0x000fc800078e02ff */
[----:B------:R-:W-:-:S04]  /*3e40*/  IMAD.HI.U32 R17, R17, R13, R16 ;  /* 0x0000000d11117227 */ /* 0x000fc800078e0010 */
[----:B------:R-:W-:Y:S02]  /*3e50*/  IMAD.MOV R13, RZ, RZ, -R24 ;  /* 0x000000ffff0d7224 */ /* 0x000fe400078e0a18 */
[----:B------:R-:W-:-:S04]  /*3e60*/  IMAD.HI.U32 R17, R17, R10, RZ ;  /* 0x0000000a11117227 */ /* 0x000fc800078e00ff */
[----:B------:R-:W-:Y:S02]  /*3e70*/  IMAD R13, R17, R13, R10 ;  /* 0x0000000d110d7224 */ /* 0x000fe400078e020a */
[----:B------:R-:W-:-:S03]  /*3e80*/  VIADD R10, R23, 0xffffffe ;  /* 0x0ffffffe170a7836 */ /* 0x000fc60000000000 */
[----:B------:R-:W-:-:S13]  /*3e90*/  ISETP.GT.U32.AND P2, PT, R22, R13, PT ;  /* 0x0000000d1600720c */ /* 0x000fda0003f44070 */
[-C--:B------:R-:W-:Y:S01]  /*3ea0*/  @!P2 IADD3 R13, PT, PT, R13, -R22.reuse, RZ ;  /* 0x800000160d0da210 */ /* 0x080fe20007ffe0ff */
[----:B------:R-:W-:Y:S01]  /*3eb0*/  @!P2 VIADD R17, R17, 0x1 ;  /* 0x000000011111a836 */ /* 0x000fe20000000000 */
[----:B------:R-:W-:Y:S02]  /*3ec0*/  ISETP.NE.AND P2, PT, R12, RZ, PT ;  /* 0x000000ff0c00720c */ /* 0x000fe40003f45270 */
[----:B------:R-:W-:Y:S02]  /*3ed0*/  ISETP.GE.U32.AND P1, PT, R13, R22, PT ;  /* 0x000000160d00720c */ /* 0x000fe40003f26070 */
[----:B------:R-:W0:Y:S11]  /*3ee0*/  F2I.FTZ.U32.TRUNC.NTZ R13, R10 ;  /* 0x0000000a000d7305 */ /* 0x000e36000021f000 */
[----:B------:R-:W-:-:S05]  /*3ef0*/  @P1 IADD3 R17, PT, PT, R17, 0x1, RZ ;  /* 0x0000000111111810 */ /* 0x000fca0007ffe0ff */
[----:B------:R-:W-:Y:S01]  /*3f00*/  IMAD.MOV.U32 R7, RZ, RZ, R17 ;  /* 0x000000ffff077224 */ /* 0x000fe200078e0011 */
[----:B0-----:R-:W-:-:S03]  /*3f10*/  IADD3 R17, PT, PT, RZ, -R13, RZ ;  /* 0x8000000dff117210 */ /* 0x001fc60007ffe0ff */
[----:B------:R-:W-:Y:S01]  /*3f20*/  @!P3 IMAD.MOV R7, RZ, RZ, -R7 ;  /* 0x000000ffff07b224 */ /* 0x000fe200078e0a07 */
[----:B------:R-:W-:Y:S01]  /*3f30*/  @!P2 LOP3.LUT R7, RZ, R12, RZ, 0x33, !PT ;  /* 0x0000000cff07a212 */ /* 0x000fe200078e33ff */
[----:B------:R-:W-:Y:S01]  /*3f40*/  IMAD R17, R17, R20, RZ ;  /* 0x0000001411117224 */ /* 0x000fe200078e02ff */
[----:B------:R-:W-:Y:S02]  /*3f50*/  IABS R12, R19 ;  /* 0x00000013000c7213 */ /* 0x000fe40000000000 */
[----:B------:R-:W-:Y:S02]  /*3f60*/  IABS R10, R7 ;  /* 0x00000007000a7213 */ /* 0x000fe40000000000 */
[----:B------:R-:W-:Y:S01]  /*3f70*/  IADD3 R16, PT, PT, RZ, -R12, RZ ;  /* 0x8000000cff107210 */ /* 0x000fe20007ffe0ff */
[----:B------:R-:W-:Y:S01]  /*3f80*/  IMAD.MOV.U32 R12, RZ, RZ, RZ ;  /* 0x000000ffff0c7224 */ /* 0x000fe200078e00ff */
[----:B------:R-:W-:-:S03]  /*3f90*/  ISETP.GE.AND P3, PT, R7, RZ, PT ;  /* 0x000000ff0700720c */ /* 0x000fc60003f66270 */
[----:B------:R-:W-:Y:S01]  /*3fa0*/  IMAD.HI.U32 R13, R13, R17, R12 ;  /* 0x000000110d0d7227 */ /* 0x000fe200078e000c */
[----:B------:R-:W-:-:S05]  /*3fb0*/  MOV R12, R16 ;  /* 0x00000010000c7202 */ /* 0x000fca0000000f00 */
[----:B------:R-:W-:-:S04]  /*3fc0*/  IMAD.HI.U32 R13, R13, R10, RZ ;  /* 0x0000000a0d0d7227 */ /* 0x000fc800078e00ff */
[----:B------:R-:W-:-:S05]  /*3fd0*/  IMAD R13, R13, R12, R10 ;  /* 0x0000000c0d0d7224 */ /* 0x000fca00078e020a */
[----:B------:R-:W-:-:S13]  /*3fe0*/  ISETP.GT.U32.AND P1, PT, R20, R13, PT ;  /* 0x0000000d1400720c */ /* 0x000fda0003f24070 */
[----:B------:R-:W-:Y:S01]  /*3ff0*/  @!P1 IMAD.IADD R13, R13, 0x1, -R20 ;  /* 0x000000010d0d9824 */ /* 0x000fe200078e0a14 */
[----:B------:R-:W-:-:S04]  /*4000*/  ISETP.NE.AND P1, PT, R19, RZ, PT ;  /* 0x000000ff1300720c */ /* 0x000fc80003f25270 */
[----:B------:R-:W-:-:S13]  /*4010*/  ISETP.GT.U32.AND P2, PT, R20, R13, PT ;  /* 0x0000000d1400720c */ /* 0x000fda0003f44070 */
[----:B------:R-:W-:Y:S01]  /*4020*/  @!P2 IADD3 R13, PT, PT, R13, -R20, RZ ;  /* 0x800000140d0da210 */ /* 0x000fe20007ffe0ff */
[----:B------:R-:W-:-:S04]  /*4030*/  IMAD.WIDE.U32 R20, R21, 0x4, R4 ;  /* 0x0000000415147825 */ /* 0x000fc800078e0004 */
[----:B------:R-:W-:Y:S01]  /*4040*/  @!P3 IMAD.MOV R13, RZ, RZ, -R13 ;  /* 0x000000ffff0db224 */ /* 0x000fe200078e0a0d */
[----:B------:R-:W-:-:S05]  /*4050*/  @!P1 LOP3.LUT R13, RZ, R19, RZ, 0x33, !PT ;  /* 0x00000013ff0d9212 */ /* 0x000fca00078e33ff */
[----:B------:R0:W-:Y:S04]  /*4060*/  STG.E desc[UR6][R20.64], R13 ;  /* 0x0000000d14007986 */ /* 0x0001e8000c101906 */
[----:B------:R-:W2:Y:S04]  /*4070*/  LDG.E R14, desc[UR6][R14.64] ;  /* 0x000000060e0e7981 */ /* 0x000ea8000c1e1900 */
[----:B------:R-:W3:Y:S01]  /*4080*/  LDG.E R12, desc[UR6][R8.64] ;  /* 0x00000006080c7981 */ /* 0x000ee2000c1e1900 */
[-C--:B--2---:R-:W-:Y:S02]  /*4090*/  IABS R19, R14.reuse ;  /* 0x0000000e00137213 */ /* 0x084fe40000000000 */
[----:B0-----:R-:W-:-:S02]  /*40a0*/  IABS R21, R14 ;  /* 0x0000000e00157213 */ /* 0x001fc40000000000 */
[----:B------:R-:W0:Y:S01]  /*40b0*/  I2F.RP R22, R19 ;  /* 0x0000001300167306 */ /* 0x000e220000209400 */
[----:B---3--:R-:W-:Y:S02]  /*40c0*/  IABS R13, R12 ;  /* 0x0000000c000d7213 */ /* 0x008fe40000000000 */
[----:B------:R-:W-:-:S04]  /*40d0*/  LOP3.LUT R7, R7, R14, RZ, 0x3c, !PT ;  /* 0x0000000e07077212 */ /* 0x000fc800078e3cff */
[----:B------:R-:W-:Y:S01]  /*40e0*/  ISETP.GE.AND P3, PT, R7, RZ, PT ;  /* 0x000000ff0700720c */ /* 0x000fe20003f66270 */
[----:B0-----:R-:W0:Y:S02]  /*40f0*/  MUFU.RCP R22, R22 ;  /* 0x0000001600167308 */ /* 0x001e240000001000 */
[----:B0-----:R-:W-:-:S06]  /*4100*/  VIADD R16, R22, 0xffffffe ;  /* 0x0ffffffe16107836 */ /* 0x001fcc0000000000 */
[----:B------:R0:W1:Y:S02]  /*4110*/  F2I.FTZ.U32.TRUNC.NTZ R17, R16 ;  /* 0x0000001000117305 */ /* 0x000064000021f000 */
[----:B0-----:R-:W-:Y:S01]  /*4120*/  IMAD.MOV.U32 R16, RZ, RZ, RZ ;  /* 0x000000ffff107224 */ /* 0x001fe200078e00ff */
[----:B-1----:R-:W-:-:S05]  /*4130*/  IADD3 R20, PT, PT, RZ, -R17, RZ ;  /* 0x80000011ff147210 */ /* 0x002fca0007ffe0ff */
[----:B------:R-:W-:Y:S02]  /*4140*/  IMAD R15, R20, R19, RZ ;  /* 0x00000013140f7224 */ /* 0x000fe400078e02ff */
[----:B------:R-:W0:Y:S02]  /*4150*/  I2F.RP R20, R13 ;  /* 0x0000000d00147306 */ /* 0x000e240000209400 */
[----:B------:R-:W-:Y:S01]  /*4160*/  IMAD.HI.U32 R17, R17, R15, R16 ;  /* 0x0000000f11117227 */ /* 0x000fe200078e0010 */
[----:B------:R-:W-:-:S05]  /*4170*/  IADD3 R15, PT, PT, RZ, -R21, RZ ;  /* 0x80000015ff0f7210 */ /* 0x000fca0007ffe0ff */
[----:B------:R-:W-:-:S04]  /*4180*/  IMAD.HI.U32 R17, R17, R10, RZ ;  /* 0x0000000a11117227 */ /* 0x000fc800078e00ff */
[----:B------:R-:W-:Y:S01]  /*4190*/  IMAD R10, R17, R15, R10 ;  /* 0x0000000f110a7224 */ /* 0x000fe200078e020a */
[----:B0-----:R-:W0:Y:S04]  /*41a0*/  MUFU.RCP R20, R20 ;  /* 0x0000001400147308 */ /* 0x001e280000001000 */
[----:B------:R-:W-:-:S13]  /*41b0*/  ISETP.GT.U32.AND P2, PT, R19, R10, PT ;  /* 0x0000000a1300720c */ /* 0x000fda0003f44070 */
[----:B------:R-:W-:Y:S01]  /*41c0*/  @!P2 IMAD.IADD R10, R10, 0x1, -R19 ;  /* 0x000000010a0aa824 */ /* 0x000fe200078e0a13 */
[----:B0-----:R-:W-:Y:S01]  /*41d0*/  IADD3 R15, PT, PT, R20, 0xffffffe, RZ ;  /* 0x0ffffffe140f7810 */ /* 0x001fe20007ffe0ff */
[----:B------:R-:W-:Y:S01]  /*41e0*/  @!P2 VIADD R17, R17, 0x1 ;  /* 0x000000011111a836 */ /* 0x000fe20000000000 */
[----:B------:R-:W-:Y:S02]  /*41f0*/  ISETP.NE.AND P2, PT, R14, RZ, PT ;  /* 0x000000ff0e00720c */ /* 0x000fe40003f45270 */
[----:B------:R-:W-:Y:S02]  /*4200*/  ISETP.GE.U32.AND P1, PT, R10, R19, PT ;  /* 0x000000130a00720c */ /* 0x000fe40003f26070 */
[----:B------:R-:W0:Y:S11]  /*4210*/  F2I.FTZ.U32.TRUNC.NTZ R15, R15 ;  /* 0x0000000f000f7305 */ /* 0x000e36000021f000 */
[----:B------:R-:W-:-:S02]  /*4220*/  @P1 IADD3 R17, PT, PT, R17, 0x1, RZ ;  /* 0x0000000111111810 */ /* 0x000fc40007ffe0ff */
[----:B0-----:R-:W-:-:S03]  /*4230*/  IADD3 R10, PT, PT, RZ, -R15, RZ ;  /* 0x8000000fff0a7210 */ /* 0x001fc60007ffe0ff */
[----:B------:R-:W-:-:S04]  /*4240*/  IMAD.MOV.U32 R7, RZ, RZ, R17 ;  /* 0x000000ffff077224 */ /* 0x000fc800078e0011 */
        /* <DEDUP_REMOVED lines=16> */
[----:B------:R-:W-:-:S05]  /*4350*/  @!P2 IADD3 R14, PT, PT, R14, -R13, RZ ;  /* 0x8000000d0e0ea210 */ /* 0x000fca0007ffe0ff */
[----:B------:R-:W-:Y:S02]  /*4360*/  IMAD.MOV.U32 R17, RZ, RZ, R14 ;  /* 0x000000ffff117224 */ /* 0x000fe400078e000e */
[----:B------:R-:W-:-:S03]  /*4370*/  IMAD.WIDE.U32 R14, R11, 0x4, R4 ;  /* 0x000000040b0e7825 */ /* 0x000fc600078e0004 */
[----:B------:R-:W-:Y:S02]  /*4380*/  @!P3 IADD3 R17, PT, PT, -R17, RZ, RZ ;  /* 0x000000ff1111b210 */ /* 0x000fe40007ffe1ff */
[----:B------:R-:W-:-:S05]  /*4390*/  @!P1 LOP3.LUT R17, RZ, R12, RZ, 0x33, !PT ;  /* 0x0000000cff119212 */ /* 0x000fca00078e33ff */
[----:B------:R0:W-:Y:S04]  /*43a0*/  STG.E desc[UR6][R14.64], R17 ;  /* 0x000000110e007986 */ /* 0x0001e8000c101906 */
[----:B------:R-:W2:Y:S02]  /*43b0*/  LDG.E R20, desc[UR6][R8.64] ;  /* 0x0000000608147981 */ /* 0x000ea4000c1e1900 */
[-C--:B--2---:R-:W-:Y:S02]  /*43c0*/  IABS R19, R20.reuse ;  /* 0x0000001400137213 */ /* 0x084fe40000000000 */
[-C--:B0-----:R-:W-:Y:S02]  /*43d0*/  IABS R14, R20.reuse ;  /* 0x00000014000e7213 */ /* 0x081fe40000000000 */
[----:B------:R-:W0:Y:S01]  /*43e0*/  I2F.RP R16, R19 ;  /* 0x0000001300107306 */ /* 0x000e220000209400 */
[----:B------:R-:W-:-:S02]  /*43f0*/  LOP3.LUT R7, R7, R20, RZ, 0x3c, !PT ;  /* 0x0000001407077212 */ /* 0x000fc400078e3cff */
[----:B------:R-:W-:Y:S02]  /*4400*/  IADD3 R8, PT, PT, RZ, -R14, RZ ;  /* 0x8000000eff087210 */ /* 0x000fe40007ffe0ff */
[----:B------:R-:W-:-:S03]  /*4410*/  ISETP.GE.AND P3, PT, R7, RZ, PT ;  /* 0x000000ff0700720c */ /* 0x000fc60003f66270 */
        /* <DEDUP_REMOVED lines=10> */
[----:B------:R-:W-:Y:S01]  /*44c0*/  @!P2 IMAD.IADD R10, R10, 0x1, -R19 ;  /* 0x000000010a0aa824 */ /* 0x000fe200078e0a13 */
[----:B------:R-:W-:Y:S02]  /*44d0*/  @!P2 IADD3 R13, PT, PT, R13, 0x1, RZ ;  /* 0x000000010d0da810 */ /* 0x000fe40007ffe0ff */
[----:B------:R-:W-:Y:S02]  /*44e0*/  ISETP.NE.AND P2, PT, R20, RZ, PT ;  /* 0x000000ff1400720c */ /* 0x000fe40003f45270 */
[----:B------:R-:W-:-:S13]  /*44f0*/  ISETP.GE.U32.AND P1, PT, R10, R19, PT ;  /* 0x000000130a00720c */ /* 0x000fda0003f26070 */
[----:B------:R-:W-:-:S05]  /*4500*/  @P1 VIADD R13, R13, 0x1 ;  /* 0x000000010d0d1836 */ /* 0x000fca0000000000 */
[----:B------:R-:W-:-:S05]  /*4510*/  MOV R10, R13 ;  /* 0x0000000d000a7202 */ /* 0x000fca0000000f00 */
[----:B------:R-:W-:Y:S01]  /*4520*/  @!P3 IMAD.MOV R10, RZ, RZ, -R10 ;  /* 0x000000ffff0ab224 */ /* 0x000fe200078e0a0a */
[----:B------:R-:W-:-:S07]  /*4530*/  @!P2 LOP3.LUT R10, RZ, R20, RZ, 0x33, !PT ;  /* 0x00000014ff0aa212 */ /* 0x000fce00078e33ff */
.L_x_41:
[----:B------:R-:W-:Y:S05]  /*4540*/  BRA.U !UP0, `(.L_x_40) ;  /* 0x0000000908387547 */ /* 0x000fea000b800000 */
[----:B------:R-:W-:Y:S02]  /*4550*/  UISETP.NE.AND UP0, UPT, UR5, 0x1, UPT ;  /* 0x000000010500788c */ /* 0x000fe4000bf05270 */
[----:B------:R-:W-:-:S04]  /*4560*/  ULOP3.LUT UR4, UR4, 0x1, URZ, 0xc0, !UPT ;  /* 0x0000000104047892 */ /* 0x000fc8000f8ec0ff */
[----:B------:R-:W-:-:S03]  /*4570*/  UISETP.NE.U32.AND UP1, UPT, UR4, 0x1, UPT ;  /* 0x000000010400788c */ /* 0x000fc6000bf25070 */
[----:B------:R-:W-:Y:S08]  /*4580*/  BRA.U !UP0, `(.L_x_42) ;  /* 0x0000000508b07547 */ /* 0x000ff0000b800000 */
[----:B------:R-:W0:Y:S01]  /*4590*/  LDC.64 R8, c[0x0][0x3a0] ;  /* 0x0000e800ff087b82 */ /* 0x000e220000000a00 */
[----:B------:R-:W-:-:S05]  /*45a0*/  IADD3 R17, PT, PT, R11, -0x1, RZ ;  /* 0xffffffff0b117810 */ /* 0x000fca0007ffe0ff */
[----:B0-----:R-:W-:-:S05]  /*45b0*/  IMAD.WIDE.U32 R12, R17, 0x4, R8 ;  /* 0x00000004110c7825 */ /* 0x001fca00078e0008 */
[----:B------:R-:W2:Y:S01]  /*45c0*/  LDG.E R22, desc[UR6][R12.64] ;  /* 0x000000060c167981 */ /* 0x000ea2000c1e1900 */
[----:B------:R-:W-:Y:S02]  /*45d0*/  IABS R7, R10 ;  /* 0x0000000a00077213 */ /* 0x000fe40000000000 */
[----:B------:R-:W-:Y:S01]  /*45e0*/  ISETP.GE.AND P3, PT, R10, RZ, PT ;  /* 0x000000ff0a00720c */ /* 0x000fe20003f66270 */
[----:B------:R-:W-:-:S04]  /*45f0*/  VIADD R11, R11, 0xfffffffe ;  /* 0xfffffffe0b0b7836 */ /* 0x000fc80000000000 */
[----:B------:R-:W-:Y:S01]  /*4600*/  IMAD.WIDE.U32 R8, R11, 0x4, R8 ;  /* 0x000000040b087825 */ /* 0x000fe200078e0008 */
[-C--:B--2---:R-:W-:Y:S02]  /*4610*/  IABS R16, R22.reuse ;  /* 0x0000001600107213 */ /* 0x084fe40000000000 */
[----:B------:R-:W-:Y:S02]  /*4620*/  IABS R23, R22 ;  /* 0x0000001600177213 */ /* 0x000fe40000000000 */
[----:B------:R-:W0:Y:S08]  /*4630*/  I2F.RP R19, R16 ;  /* 0x0000001000137306 */ /* 0x000e300000209400 */
[----:B0-----:R-:W0:Y:S02]  /*4640*/  MUFU.RCP R19, R19 ;  /* 0x0000001300137308 */ /* 0x001e240000001000 */
[----:B0-----:R-:W-:-:S06]  /*4650*/  VIADD R14, R19, 0xffffffe ;  /* 0x0ffffffe130e7836 */ /* 0x001fcc0000000000 */
[----:B------:R0:W1:Y:S02]  /*4660*/  F2I.FTZ.U32.TRUNC.NTZ R15, R14 ;  /* 0x0000000e000f7305 */ /* 0x000064000021f000 */
[----:B0-----:R-:W-:Y:S01]  /*4670*/  IMAD.MOV.U32 R14, RZ, RZ, RZ ;  /* 0x000000ffff0e7224 */ /* 0x001fe200078e00ff */
[----:B-1----:R-:W-:-:S05]  /*4680*/  IADD3 R21, PT, PT, RZ, -R15, RZ ;  /* 0x8000000fff157210 */ /* 0x002fca0007ffe0ff */
[----:B------:R-:W-:-:S04]  /*4690*/  IMAD R21, R21, R16, RZ ;  /* 0x0000001015157224 */ /* 0x000fc800078e02ff */
[----:B------:R-:W-:Y:S01]  /*46a0*/  IMAD.HI.U32 R20, R15, R21, R14 ;  /* 0x000000150f147227 */ /* 0x000fe200078e000e */
[----:B------:R-:W-:-:S05]  /*46b0*/  IADD3 R15, PT, PT, RZ, -R23, RZ ;  /* 0x80000017ff0f7210 */ /* 0x000fca0007ffe0ff */
        /* <DEDUP_REMOVED lines=8> */
[----:B------:R-:W-:-:S05]  /*4740*/  IMAD.MOV.U32 R19, RZ, RZ, R15 ;  /* 0x000000ffff137224 */ /* 0x000fca00078e000f */
[----:B------:R-:W-:Y:S02]  /*4750*/  @!P3 IADD3 R19, PT, PT, -R19, RZ, RZ ;  /* 0x000000ff1313b210 */ /* 0x000fe40007ffe1ff */
[----:B------:R-:W-:-:S05]  /*4760*/  @!P1 LOP3.LUT R19, RZ, R22, RZ, 0x33, !PT ;  /* 0x00000016ff139212 */ /* 0x000fca00078e33ff */
[----:B------:R0:W-:Y:S04]  /*4770*/  STG.E desc[UR6][R20.64], R19 ;  /* 0x0000001314007986 */ /* 0x0001e8000c101906 */
[----:B------:R-:W2:Y:S04]  /*4780*/  LDG.E R13, desc[UR6][R12.64] ;  /* 0x000000060c0d7981 */ /* 0x000ea8000c1e1900 */
[----:B------:R-:W3:Y:S01]  /*4790*/  LDG.E R14, desc[UR6][R8.64] ;  /* 0x00000006080e7981 */ /* 0x000ee2000c1e1900 */
[-C--:B--2---:R-:W-:Y:S02]  /*47a0*/  IABS R15, R13.reuse ;  /* 0x0000000d000f7213 */ /* 0x084fe40000000000 */
[----:B------:R-:W-:-:S02]  /*47b0*/  IABS R23, R13 ;  /* 0x0000000d00177213 */ /* 0x000fc40000000000 */
[----:B------:R-:W1:Y:S01]  /*47c0*/  I2F.RP R22, R15 ;  /* 0x0000000f00167306 */ /* 0x000e620000209400 */
[----:B---3--:R-:W-:-:S07]  /*47d0*/  IABS R12, R14 ;  /* 0x0000000e000c7213 */ /* 0x008fce0000000000 */
[----:B0-----:R-:W0:Y:S08]  /*47e0*/  I2F.RP R19, R12 ;  /* 0x0000000c00137306 */ /* 0x001e300000209400 */
[----:B-1----:R-:W1:Y:S08]  /*47f0*/  MUFU.RCP R22, R22 ;  /* 0x0000001600167308 */ /* 0x002e700000001000 */
[----:B0-----:R-:W-:Y:S01]  /*4800*/  MUFU.RCP R19, R19 ;  /* 0x0000001300137308 */ /* 0x001fe20000001000 */
[----:B-1----:R-:W-:-:S07]  /*4810*/  IADD3 R16, PT, PT, R22, 0xffffffe, RZ ;  /* 0x0ffffffe16107810 */ /* 0x002fce0007ffe0ff */
[----:B------:R0:W1:Y:S02]  /*4820*/  F2I.FTZ.U32.TRUNC.NTZ R17, R16 ;  /* 0x0000001000117305 */ /* 0x000064000021f000 */
[----:B0-----:R-:W-:Y:S02]  /*4830*/  HFMA2 R16, -RZ, RZ, 0, 0 ;  /* 0x00000000ff107431 */ /* 0x001fe400000001ff */
[----:B-1----:R-:W-:-:S04]  /*4840*/  IMAD.MOV R20, RZ, RZ, -R17 ;  /* 0x000000ffff147224 */ /* 0x002fc800078e0a11 */
[----:B------:R-:W-:-:S04]  /*4850*/  IMAD R21, R20, R15, RZ ;  /* 0x0000000f14157224 */ /* 0x000fc800078e02ff */
[----:B------:R-:W-:-:S04]  /*4860*/  IMAD.HI.U32 R20, R17, R21, R16 ;  /* 0x0000001511147227 */ /* 0x000fc800078e0010 */
[----:B------:R-:W-:Y:S02]  /*4870*/  IMAD.MOV R16, RZ, RZ, -R23 ;  /* 0x000000ffff107224 */ /* 0x000fe400078e0a17 */
[----:B------:R-:W-:-:S04]  /*4880*/  IMAD.HI.U32 R20, R20, R7, RZ ;  /* 0x0000000714147227 */ /* 0x000fc800078e00ff */
[----:B------:R-:W-:Y:S01]  /*4890*/  IMAD R16, R20, R16, R7 ;  /* 0x0000001014107224 */ /* 0x000fe200078e0207 */
[----:B------:R-:W-:Y:S01]  /*48a0*/  LOP3.LUT R7, R10, R13, RZ, 0x3c, !PT ;  /* 0x0000000d0a077212 */ /* 0x000fe200078e3cff */
[----:B------:R-:W-:-:S03]  /*48b0*/  VIADD R17, R19, 0xffffffe ;  /* 0x0ffffffe13117836 */ /* 0x000fc60000000000 */
[----:B------:R-:W-:Y:S02]  /*48c0*/  ISETP.GT.U32.AND P2, PT, R15, R16, PT ;  /* 0x000000100f00720c */ /* 0x000fe40003f44070 */
[----:B------:R-:W-:Y:S01]  /*48d0*/  ISETP.GE.AND P3, PT, R7, RZ, PT ;  /* 0x000000ff0700720c */ /* 0x000fe20003f66270 */
[----:B------:R-:W0:Y:S10]  /*48e0*/  F2I.FTZ.U32.TRUNC.NTZ R17, R17 ;  /* 0x0000001100117305 */ /* 0x000e34000021f000 */
[----:B------:R-:W-:-:S02]  /*48f0*/  @!P2 IADD3 R16, PT, PT, R16, -R15, RZ ;  /* 0x8000000f1010a210 */ /* 0x000fc40007ffe0ff */
[----:B------:R-:W-:Y:S02]  /*4900*/  @!P2 IADD3 R20, PT, PT, R20, 0x1, RZ ;  /* 0x000000011414a810 */ /* 0x000fe40007ffe0ff */
[----:B------:R-:W-:Y:S01]  /*4910*/  ISETP.GE.U32.AND P1, PT, R16, R15, PT ;  /* 0x0000000f1000720c */ /* 0x000fe20003f26070 */
[----:B0-----:R-:W-:Y:S01]  /*4920*/  IMAD.MOV R15, RZ, RZ, -R17 ;  /* 0x000000ffff0f7224 */ /* 0x001fe200078e0a11 */
[----:B------:R-:W-:Y:S02]  /*4930*/  ISETP.NE.AND P2, PT, R13, RZ, PT ;  /* 0x000000ff0d00720c */ /* 0x000fe40003f45270 */
[----:B------:R-:W-:-:S09]  /*4940*/  IABS R16, R14 ;  /* 0x0000000e00107213 */ /* 0x000fd20000000000 */
[----:B------:R-:W-:-:S05]  /*4950*/  @P1 VIADD R20, R20, 0x1 ;  /* 0x0000000114141836 */ /* 0x000fca0000000000 */
[----:B------:R-:W-:-:S04]  /*4960*/  MOV R7, R20 ;  /* 0x0000001400077202 */ /* 0x000fc80000000f00 */
[----:B------:R-:W-:Y:S02]  /*4970*/  @!P3 IADD3 R7, PT, PT, -R7, RZ, RZ ;  /* 0x000000ff0707b210 */ /* 0x000fe40007ffe1ff */
[----:B------:R-:W-:Y:S01]  /*4980*/  @!P2 LOP3.LUT R7, RZ, R13, RZ, 0x33, !PT ;  /* 0x0000000dff07a212 */ /* 0x000fe200078e33ff */
[----:B------:R-:W-:Y:S02]  /*4990*/  IMAD R13, R15, R12, RZ ;  /* 0x0000000c0f0d7224 */ /* 0x000fe400078e02ff */
[----:B------:R-:W-:Y:S02]  /*49a0*/  IMAD.MOV R15, RZ, RZ, -R16 ;  /* 0x000000ffff0f7224 */ /* 0x000fe400078e0a10 */
[----:B------:R-:W-:Y:S01]  /*49b0*/  HFMA2 R16, -RZ, RZ, 0, 0 ;  /* 0x00000000ff107431 */ /* 0x000fe200000001ff */
[----:B------:R-:W-:Y:S02]  /*49c0*/  IABS R10, R7 ;  /* 0x00000007000a7213 */ /* 0x000fe40000000000 */
[----:B------:R-:W-:-:S02]  /*49d0*/  ISETP.GE.AND P3, PT, R7, RZ, PT ;  /* 0x000000ff0700720c */ /* 0x000fc40003f66270 */
[----:B------:R-:W-:-:S04]  /*49e0*/  IMAD.HI.U32 R17, R17, R13, R16 ;  /* 0x0000000d11117227 */ /* 0x000fc800078e0010 */
[----:B------:R-:W-:Y:S02]  /*49f0*/  IMAD.MOV.U32 R13, RZ, RZ, R15 ;  /* 0x000000ffff0d7224 */ /* 0x000fe400078e000f */
[----:B------:R-:W-:-:S04]  /*4a00*/  IMAD.HI.U32 R17, R17, R10, RZ ;  /* 0x0000000a11117227 */ /* 0x000fc800078e00ff */
[----:B------:R-:W-:-:S05]  /*4a10*/  IMAD R17, R17, R13, R10 ;  /* 0x0000000d11117224 */ /* 0x000fca00078e020a */
[----:B------:R-:W-:-:S13]  /*4a20*/  ISETP.GT.U32.AND P1, PT, R12, R17, PT ;  /* 0x000000110c00720c */ /* 0x000fda0003f24070 */
[----:B------:R-:W-:Y:S02]  /*4a30*/  @!P1 IADD3 R17, PT, PT, R17, -R12, RZ ;  /* 0x8000000c11119210 */ /* 0x000fe40007ffe0ff */
[----:B------:R-:W-:Y:S02]  /*4a40*/  ISETP.NE.AND P1, PT, R14, RZ, PT ;  /* 0x000000ff0e00720c */ /* 0x000fe40003f25270 */
[----:B------:R-:W-:-:S13]  /*4a50*/  ISETP.GT.U32.AND P2, PT, R12, R17, PT ;  /* 0x000000110c00720c */ /* 0x000fda0003f44070 */
[----:B------:R-:W-:-:S05]  /*4a60*/  @!P2 IMAD.IADD R17, R17, 0x1, -R12 ;  /* 0x000000011111a824 */ /* 0x000fca00078e0a0c */
[----:B------:R-:W-:Y:S01]  /*4a70*/  MOV R15, R17 ;  /* 0x00000011000f7202 */ /* 0x000fe20000000f00 */
[----:B------:R-:W-:-:S04]  /*4a80*/  IMAD.WIDE.U32 R16, R11, 0x4, R4 ;  /* 0x000000040b107825 */ /* 0x000fc800078e0004 */
[----:B------:R-:W-:Y:S01]  /*4a90*/  @!P3 IMAD.MOV R15, RZ, RZ, -R15 ;  /* 0x000000ffff0fb224 */ /* 0x000fe200078e0a0f */
[----:B------:R-:W-:-:S05]  /*4aa0*/  @!P1 LOP3.LUT R15, RZ, R14, RZ, 0x33, !PT ;  /* 0x0000000eff0f9212 */ /* 0x000fca00078e33ff */
[----:B------:R0:W-:Y:S04]  /*4ab0*/  STG.E desc[UR6][R16.64], R15 ;  /* 0x0000000f10007986 */ /* 0x0001e8000c101906 */
[----:B------:R-:W2:Y:S02]  /*4ac0*/  LDG.E R20, desc[UR6][R8.64] ;  /* 0x0000000608147981 */ /* 0x000ea4000c1e1900 */
[-C--:B--2---:R-:W-:Y:S02]  /*4ad0*/  IABS R19, R20.reuse ;  /* 0x0000001400137213 */ /* 0x084fe40000000000 */
[-C--:B0-----:R-:W-:Y:S02]  /*4ae0*/  IABS R15, R20.reuse ;  /* 0x00000014000f7213 */ /* 0x081fe40000000000 */
[----:B------:R-:W0:Y:S01]  /*4af0*/  I2F.RP R14, R19 ;  /* 0x00000013000e7306 */ /* 0x000e220000209400 */
[----:B------:R-:W-:-:S02]  /*4b00*/  LOP3.LUT R7, R7, R20, RZ, 0x3c, !PT ;  /* 0x0000001407077212 */ /* 0x000fc400078e3cff */
[----:B------:R-:W-:Y:S02]  /*4b10*/  IMAD.MOV R8, RZ, RZ, -R15 ;  /* 0x000000ffff087224 */ /* 0x000fe400078e0a0f */
[----:B------:R-:W-:-:S03]  /*4b20*/  ISETP.GE.AND P3, PT, R7, RZ, PT ;  /* 0x000000ff0700720c */ /* 0x000fc60003f66270 */
[----:B0-----:R-:W0:Y:S02]  /*4b30*/  MUFU.RCP R14, R14 ;  /* 0x0000000e000e7308 */ /* 0x001e240000001000 */
[----:B0-----:R-:W-:-:S06]  /*4b40*/  IADD3 R12, PT, PT, R14, 0xffffffe, RZ ;  /* 0x0ffffffe0e0c7810 */ /* 0x001fcc0007ffe0ff */
[----:B------:R0:W1:Y:S02]  /*4b50*/  F2I.FTZ.U32.TRUNC.NTZ R13, R12 ;  /* 0x0000000c000d7305 */ /* 0x000064000021f000 */
[----:B0-----:R-:W-:Y:S02]  /*4b60*/  HFMA2 R12, -RZ, RZ, 0, 0 ;  /* 0x00000000ff0c7431 */ /* 0x001fe400000001ff */
[----:B-1----:R-:W-:-:S04]  /*4b70*/  IMAD.MOV R22, RZ, RZ, -R13 ;  /* 0x000000ffff167224 */ /* 0x002fc800078e0a0d */
[----:B------:R-:W-:-:S04]  /*4b80*/  IMAD R21, R22, R19, RZ ;  /* 0x0000001316157224 */ /* 0x000fc800078e02ff */
[----:B------:R-:W-:-:S06]  /*4b90*/  IMAD.HI.U32 R13, R13, R21, R12 ;  /* 0x000000150d0d7227 */ /* 0x000fcc00078e000c */
[----:B------:R-:W-:-:S04]  /*4ba0*/  IMAD.HI.U32 R13, R13, R10, RZ ;  /* 0x0000000a0d0d7227 */ /* 0x000fc800078e00ff */
[----:B------:R-:W-:-:S05]  /*4bb0*/  IMAD R10, R13, R8, R10 ;  /* 0x000000080d0a7224 */ /* 0x000fca00078e020a */
[----:B------:R-:W-:-:S13]  /*4bc0*/  ISETP.GT.U32.AND P2, PT, R19, R10, PT ;  /* 0x0000000a1300720c */ /* 0x000fda0003f44070 */
[-C--:B------:R-:W-:Y:S01]  /*4bd0*/  @!P2 IADD3 R10, PT, PT, R10, -R19.reuse, RZ ;  /* 0x800000130a0aa210 */ /* 0x080fe20007ffe0ff */
[----:B------:R-:W-:Y:S01]  /*4be0*/  @!P2 VIADD R13, R13, 0x1 ;  /* 0x000000010d0da836 */ /* 0x000fe20000000000 */
[----:B------:R-:W-:Y:S02]  /*4bf0*/  ISETP.NE.AND P2, PT, R20, RZ, PT ;  /* 0x000000ff1400720c */ /* 0x000fe40003f45270 */
[----:B------:R-:W-:-:S13]  /*4c00*/  ISETP.GE.U32.AND P1, PT, R10, R19, PT ;  /* 0x000000130a00720c */ /* 0x000fda0003f26070 */
[----:B------:R-:W-:-:S05]  /*4c10*/  @P1 IADD3 R13, PT, PT, R13, 0x1, RZ ;  /* 0x000000010d0d1810 */ /* 0x000fca0007ffe0ff */
[----:B------:R-:W-:-:S05]  /*4c20*/  IMAD.MOV.U32 R10, RZ, RZ, R13 ;  /* 0x000000ffff0a7224 */ /* 0x000fca00078e000d */
[----:B------:R-:W-:Y:S02]  /*4c30*/  @!P3 IADD3 R10, PT, PT, -R10, RZ, RZ ;  /* 0x000000ff0a0ab210 */ /* 0x000fe40007ffe1ff */
[----:B------:R-:W-:-:S07]  /*4c40*/  @!P2 LOP3.LUT R10, RZ, R20, RZ, 0x33, !PT ;  /* 0x00000014ff0aa212 */ /* 0x000fce00078e33ff */
.L_x_42:
[----:B------:R-:W-:Y:S05]  /*4c50*/  BRA.U UP1, `(.L_x_40) ;  /* 0x0000000101747547 */ /* 0x000fea000b800000 */
[----:B------:R-:W0:Y:S01]  /*4c60*/  LDC.64 R12, c[0x0][0x3a0] ;  /* 0x0000e800ff0c7b82 */ /* 0x000e220000000a00 */
[----:B------:R-:W-:-:S04]  /*4c70*/  VIADD R11, R11, 0xffffffff ;  /* 0xffffffff0b0b7836 */ /* 0x000fc80000000000 */
[----:B0-----:R-:W-:-:S05]  /*4c80*/  IMAD.WIDE.U32 R12, R11, 0x4, R12 ;  /* 0x000000040b0c7825 */ /* 0x001fca00078e000c */
[----:B------:R0:W2:Y:S01]  /*4c90*/  LDG.E R7, desc[UR6][R12.64] ;  /* 0x000000060c077981 */ /* 0x0000a2000c1e1900 */
[----:B------:R-:W-:Y:S02]  /*4ca0*/  ISETP.GE.AND P3, PT, R10, RZ, PT ;  /* 0x000000ff0a00720c */ /* 0x000fe40003f66270 */
[----:B0-----:R-:W-:Y:S02]  /*4cb0*/  IABS R12, R10 ;  /* 0x0000000a000c7213 */ /* 0x001fe40000000000 */
[-C--:B--2---:R-:W-:Y:S02]  /*4cc0*/  IABS R16, R7.reuse ;  /* 0x0000000700107213 */ /* 0x084fe40000000000 */
[----:B------:R-:W-:Y:S02]  /*4cd0*/  IABS R13, R7 ;  /* 0x00000007000d7213 */ /* 0x000fe40000000000 */
[----:B------:R-:W0:Y:S03]  /*4ce0*/  I2F.RP R14, R16 ;  /* 0x00000010000e7306 */ /* 0x000e260000209400 */
[----:B------:R-:W-:-:S05]  /*4cf0*/  IMAD.MOV R13, RZ, RZ, -R13 ;  /* 0x000000ffff0d7224 */ /* 0x000fca00078e0a0d */
[----:B0-----:R-:W0:Y:S02]  /*4d00*/  MUFU.RCP R14, R14 ;  /* 0x0000000e000e7308 */ /* 0x001e240000001000 */
[----:B0-----:R-:W-:-:S06]  /*4d10*/  IADD3 R8, PT, PT, R14, 0xffffffe, RZ ;  /* 0x0ffffffe0e087810 */ /* 0x001fcc0007ffe0ff */
[----:B------:R0:W1:Y:S02]  /*4d20*/  F2I.FTZ.U32.TRUNC.NTZ R9, R8 ;  /* 0x0000000800097305 */ /* 0x000064000021f000 */
[----:B0-----:R-:W-:Y:S01]  /*4d30*/  MOV R8, RZ ;  /* 0x000000ff00087202 */ /* 0x001fe20000000f00 */
[----:B-1----:R-:W-:-:S04]  /*4d40*/  IMAD.MOV R15, RZ, RZ, -R9 ;  /* 0x000000ffff0f7224 */ /* 0x002fc800078e0a09 */
        /* <DEDUP_REMOVED lines=13> */
[----:B------:R0:W-:Y:S02]  /*4e20*/  STG.E desc[UR6][R8.64], R13 ;  /* 0x0000000d08007986 */ /* 0x0001e4000c101906 */
.L_x_40:
[----:B------:R-:W1:Y:S01]  /*4e30*/  LDC R7, c[0x0][0x390] ;  /* 0x0000e400ff077b82 */ /* 0x000e620000000800 */
[----:B0-----:R-:W-:Y:S01]  /*4e40*/  HFMA2 R9, -RZ, RZ, 0, 0 ;  /* 0x00000000ff097431 */ /* 0x001fe200000001ff */
[C---:B-1----:R-:W-:Y:S02]  /*4e50*/  ISETP.GE.U32.AND P2, PT, R7.reuse, 0x10, PT ;  /* 0x000000100700780c */ /* 0x042fe40003f46070 */
[----:B------:R-:W-:-:S04]  /*4e60*/  LOP3.LUT R19, R7, 0xf, RZ, 0xc0, !PT ;  /* 0x0000000f07137812 */ /* 0x000fc800078ec0ff */
[----:B------:R-:W-:-:S07]  /*4e70*/  ISETP.NE.AND P1, PT, R19, RZ, PT ;  /* 0x000000ff1300720c */ /* 0x000fce0003f25270 */
[----:B------:R-:W-:Y:S06]  /*4e80*/  @!P2 BRA `(.L_x_43) ;  /* 0x000000040050a947 */ /* 0x000fec0003800000 */
[----:B------:R-:W0:Y:S01]  /*4e90*/  LDC.64 R10, c[0x0][0x3b0] ;  /* 0x0000ec00ff0a7b82 */ /* 0x000e220000000a00 */
[----:B------:R-:W1:Y:S01]  /*4ea0*/  LDCU.64 UR4, c[0x0][0x3b8] ;  /* 0x00007700ff0477ac */ /* 0x000e620008000a00 */
[----:B------:R-:W-:-:S05]  /*4eb0*/  LOP3.LUT R9, R7, 0x7ffffff0, RZ, 0xc0, !PT ;  /* 0x7ffffff007097812 */ /* 0x000fca00078ec0ff */
[----:B------:R-:W-:Y:S01]  /*4ec0*/  IMAD.MOV R8, RZ, RZ, -R9 ;  /* 0x000000ffff087224 */ /* 0x000fe200078e0a09 */
[----:B-1----:R-:W-:-:S04]  /*4ed0*/  UIADD3 UR4, UP0, UPT, UR4, 0x20, URZ ;  /* 0x0000002004047890 */ /* 0x002fc8000ff1e0ff */
[----:B------:R-:W-:Y:S01]  /*4ee0*/  UIADD3.X UR5, UPT, UPT, URZ, UR5, URZ, UP0, !UPT ;  /* 0x00000005ff057290 */ /* 0x000fe200087fe4ff */
[----:B0-----:R-:W-:-:S04]  /*4ef0*/  IMAD.WIDE R10, R6, 0x4, R10 ;  /* 0x00000004060a7825 */ /* 0x001fc800078e020a */
[----:B------:R-:W-:Y:S01]  /*4f00*/  IMAD.U32 R12, RZ, RZ, UR4 ;  /* 0x00000004ff0c7e24 */ /* 0x000fe2000f8e00ff */
[----:B------:R-:W-:Y:S02]  /*4f10*/  IADD3 R16, P2, PT, R10, 0x20, RZ ;  /* 0x000000200a107810 */ /* 0x000fe40007f5e0ff */
[----:B------:R-:W-:Y:S02]  /*4f20*/  MOV R13, UR5 ;  /* 0x00000005000d7c02 */ /* 0x000fe40008000f00 */
[----:B------:R-:W-:-:S09]  /*4f30*/  IADD3.X R17, PT, PT, RZ, R11, RZ, P2, !PT ;  /* 0x0000000bff117210 */ /* 0x000fd200017fe4ff */
.L_x_44:
[----:B-1----:R-:W2:Y:S01]  /*4f40*/  LDG.E R15, desc[UR6][R12.64+-0x20] ;  /* 0xffffe0060c0f7981 */ /* 0x002ea2000c1e1900 */
[----:B------:R-:W-:Y:S01]  /*4f50*/  IMAD.MOV.U32 R10, RZ, RZ, R16 ;  /* 0x000000ffff0a7224 */ /* 0x000fe200078e0010 */
[----:B------:R-:W-:-:S05]  /*4f60*/  MOV R11, R17 ;  /* 0x00000011000b7202 */ /* 0x000fca0000000f00 */
[----:B------:R-:W3:Y:S01]  /*4f70*/  LDG.E R23, desc[UR6][R10.64+-0x20] ;  /* 0xffffe0060a177981 */ /* 0x000ee2000c1e1900 */
[----:B--2---:R-:W-:-:S05]  /*4f80*/  IMAD.WIDE R14, R15, 0x4, R2 ;  /* 0x000000040f0e7825 */ /* 0x004fca00078e0202 */
[----:B---3--:R0:W-:Y:S04]  /*4f90*/  STG.E desc[UR6][R14.64], R23 ;  /* 0x000000170e007986 */ /* 0x0081e8000c101906 */
[----:B------:R-:W2:Y:S04]  /*4fa0*/  LDG.E R17, desc[UR6][R12.64+-0x1c] ;  /* 0xffffe4060c117981 */ /* 0x000ea8000c1e1900 */
[----:B------:R-:W3:Y:S01]  /*4fb0*/  LDG.E R25, desc[UR6][R10.64+-0x1c] ;  /* 0xffffe4060a197981 */ /* 0x000ee2000c1e1900 */
[----:B--2---:R-:W-:-:S05]  /*4fc0*/  IMAD.WIDE R16, R17, 0x4, R2 ;  /* 0x0000000411107825 */ /* 0x004fca00078e0202 */
[----:B---3--:R1:W-:Y:S04]  /*4fd0*/  STG.E desc[UR6][R16.64], R25 ;  /* 0x0000001910007986 */ /* 0x0083e8000c101906 */
[----:B------:R-:W2:Y:S04]  /*4fe0*/  LDG.E R21, desc[UR6][R12.64+-0x18] ;  /* 0xffffe8060c157981 */ /* 0x000ea8000c1e1900 */
[----:B------:R-:W3:Y:S01]  /*4ff0*/  LDG.E R27, desc[UR6][R10.64+-0x18] ;  /* 0xffffe8060a1b7981 */ /* 0x000ee2000c1e1900 */
[----:B--2---:R-:W-:-:S05]  /*5000*/  IMAD.WIDE R20, R21, 0x4, R2 ;  /* 0x0000000415147825 */ /* 0x004fca00078e0202 */
[----:B---3--:R2:W-:Y:S04]  /*5010*/  STG.E desc[UR6][R20.64], R27 ;  /* 0x0000001b14007986 */ /* 0x0085e8000c101906 */
[----:B------:R-:W0:Y:S04]  /*5020*/  LDG.E R22, desc[UR6][R12.64+-0x14] ;  /* 0xffffec060c167981 */ /* 0x000e28000c1e1900 */
[----:B------:R-:W3:Y:S01]  /*5030*/  LDG.E R29, desc[UR6][R10.64+-0x14] ;  /* 0xffffec060a1d7981 */ /* 0x000ee2000c1e1900 */
[----:B0-----:R-:W-:-:S05]  /*5040*/  IMAD.WIDE R14, R22, 0x4, R2 ;  /* 0x00000004160e7825 */ /* 0x001fca00078e0202 */
[----:B---3--:R0:W-:Y:S04]  /*5050*/  STG.E desc[UR6][R14.64], R29 ;  /* 0x0000001d0e007986 */ /* 0x0081e8000c101906 */
[----:B------:R-:W1:Y:S04]  /*5060*/  LDG.E R22, desc[UR6][R12.64+-0x10] ;  /* 0xfffff0060c167981 */ /* 0x000e68000c1e1900 */
[----:B------:R-:W3:Y:S01]  /*5070*/  LDG.E R23, desc[UR6][R10.64+-0x10] ;  /* 0xfffff0060a177981 */ /* 0x000ee2000c1e1900 */
[----:B-1----:R-:W-:-:S05]  /*5080*/  IMAD.WIDE R16, R22, 0x4, R2 ;  /* 0x0000000416107825 */ /* 0x002fca00078e0202 */
        /* <DEDUP_REMOVED lines=32> */
[----:B---3--:R-:W-:Y:S04]  /*5290*/  STG.E desc[UR6][R14.64], R23 ;  /* 0x000000170e007986 */ /* 0x008fe8000c101906 */
[----:B------:R-:W1:Y:S04]  /*52a0*/  LDG.E R22, desc[UR6][R12.64+0x14] ;  /* 0x000014060c167981 */ /* 0x000e68000c1e1900 */
[----:B------:R-:W3:Y:S01]  /*52b0*/  LDG.E R25, desc[UR6][R10.64+0x14] ;  /* 0x000014060a197981 */ /* 0x000ee2000c1e1900 */
[----:B-1----:R-:W-:-:S05]  /*52c0*/  IMAD.WIDE R16, R22, 0x4, R2 ;  /* 0x0000000416107825 */ /* 0x002fca00078e0202 */
[----:B---3--:R0:W-:Y:S04]  /*52d0*/  STG.E desc[UR6][R16.64], R25 ;  /* 0x0000001910007986 */ /* 0x0081e8000c101906 */
[----:B------:R-:W2:Y:S04]  /*52e0*/  LDG.E R22, desc[UR6][R12.64+0x18] ;  /* 0x000018060c167981 */ /* 0x000ea8000c1e1900 */
[----:B------:R-:W3:Y:S01]  /*52f0*/  LDG.E R27, desc[UR6][R10.64+0x18] ;  /* 0x000018060a1b7981 */ /* 0x000ee2000c1e1900 */
[----:B------:R-:W-:Y:S02]  /*5300*/  VIADD R8, R8, 0x10 ;  /* 0x0000001008087836 */ /* 0x000fe40000000000 */
[----:B--2---:R-:W-:-:S05]  /*5310*/  IMAD.WIDE R20, R22, 0x4, R2 ;  /* 0x0000000416147825 */ /* 0x004fca00078e0202 */
[----:B---3--:R1:W-:Y:S04]  /*5320*/  STG.E desc[UR6][R20.64], R27 ;  /* 0x0000001b14007986 */ /* 0x0083e8000c101906 */
[----:B------:R2:W3:Y:S04]  /*5330*/  LDG.E R22, desc[UR6][R12.64+0x1c] ;  /* 0x00001c060c167981 */ /* 0x0004e8000c1e1900 */
[----:B------:R-:W4:Y:S01]  /*5340*/  LDG.E R29, desc[UR6][R10.64+0x1c] ;  /* 0x00001c060a1d7981 */ /* 0x000f22000c1e1900 */
[----:B------:R-:W-:Y:S02]  /*5350*/  ISETP.NE.AND P2, PT, R8, RZ, PT ;  /* 0x000000ff0800720c */ /* 0x000fe40003f45270 */
[----:B0-----:R-:W-:-:S02]  /*5360*/  IADD3 R16, P3, PT, R10, 0x40, RZ ;  /* 0x000000400a107810 */ /* 0x001fc40007f7e0ff */
[----:B--2---:R-:W-:Y:S02]  /*5370*/  IADD3 R12, P4, PT, R12, 0x40, RZ ;  /* 0x000000400c0c7810 */ /* 0x004fe40007f9e0ff */
[----:B------:R-:W-:-:S03]  /*5380*/  IADD3.X R17, PT, PT, RZ, R11, RZ, P3, !PT ;  /* 0x0000000bff117210 */ /* 0x000fc60001ffe4ff */
[----:B------:R-:W-:Y:S02]  /*5390*/  IMAD.X R13, RZ, RZ, R13, P4 ;  /* 0x000000ffff0d7224 */ /* 0x000fe400020e060d */
[----:B---3--:R-:W-:-:S05]  /*53a0*/  IMAD.WIDE R14, R22, 0x4, R2 ;  /* 0x00000004160e7825 */ /* 0x008fca00078e0202 */
[----:B----4-:R1:W-:Y:S01]  /*53b0*/  STG.E desc[UR6][R14.64], R29 ;  /* 0x0000001d0e007986 */ /* 0x0103e2000c101906 */
[----:B------:R-:W-:Y:S05]  /*53c0*/  @P2 BRA `(.L_x_44) ;  /* 0xfffffff800dc2947 */ /* 0x000fea000383ffff */
.L_x_43:
[----:B------:R-:W-:Y:S05]  /*53d0*/  @!P1 BRA `(.L_x_36) ;  /* 0x00000004005c9947 */ /* 0x000fea0003800000 */
[----:B------:R-:W-:-:S13]  /*53e0*/  ISETP.GE.U32.AND P1, PT, R19, 0x8, PT ;  /* 0x000000081300780c */ /* 0x000fda0003f26070 */
[----:B------:R-:W-:Y:S05]  /*53f0*/  @!P1 BRA `(.L_x_45) ;  /* 0x0000000000909947 */ /* 0x000fea0003800000 */
[----:B------:R-:W0:Y:S01]  /*5400*/  LDC.64 R12, c[0x0][0x3b8] ;  /* 0x0000ee00ff0c7b82 */ /* 0x000e220000000a00 */
[----:B------:R-:W-:-:S05]  /*5410*/  IMAD.WIDE.U32 R10, R9, 0x4, R4 ;  /* 0x00000004090a7825 */ /* 0x000fca00078e0004 */
[----:B------:R-:W2:Y:S01]  /*5420*/  LDG.E R19, desc[UR6][R10.64] ;  /* 0x000000060a137981 */ /* 0x000ea2000c1e1900 */
[----:B0-----:R-:W-:-:S05]  /*5430*/  IMAD.WIDE.U32 R12, R9, 0x4, R12 ;  /* 0x00000004090c7825 */ /* 0x001fca00078e000c */
[----:B-1----:R-:W3:Y:S02]  /*5440*/  LDG.E R15, desc[UR6][R12.64] ;  /* 0x000000060c0f7981 */ /* 0x002ee4000c1e1900 */
[----:B---3--:R-:W-:-:S05]  /*5450*/  IMAD.WIDE R14, R15, 0x4, R2 ;  /* 0x000000040f0e7825 */ /* 0x008fca00078e0202 */
[----:B--2---:R0:W-:Y:S04]  /*5460*/  STG.E desc[UR6][R14.64], R19 ;  /* 0x000000130e007986 */ /* 0x0041e8000c101906 */
        /* <DEDUP_REMOVED lines=26> */
[----:B------:R-:W-:Y:S01]  /*5610*/  IADD3 R9, PT, PT, R9, 0x8, RZ ;  /* 0x0000000809097810 */ /* 0x000fe20007ffe0ff */
[----:B-1----:R-:W-:-:S05]  /*5620*/  IMAD.WIDE R16, R29, 0x4, R2 ;  /* 0x000000041d107825 */ /* 0x002fca00078e0202 */
[----:B---3--:R2:W-:Y:S02]  /*5630*/  STG.E desc[UR6][R16.64], R27 ;  /* 0x0000001b10007986 */ /* 0x0085e4000c101906 */
.L_x_45:
[----:B------:R-:W-:Y:S05]  /*5640*/  @!P0 BRA `(.L_x_36) ;  /* 0x0000000000c08947 */ /* 0x000fea0003800000 */
[----:B------:R-:W-:Y:S02]  /*5650*/  ISETP.GE.U32.AND P0, PT, R18, 0x4, PT ;  /* 0x000000041200780c */ /* 0x000fe40003f06070 */
[----:B------:R-:W-:-:S04]  /*5660*/  LOP3.LUT R8, R7, 0x3, RZ, 0xc0, !PT ;  /* 0x0000000307087812 */ /* 0x000fc800078ec0ff */
[----:B------:R-:W-:-:S07]  /*5670*/  ISETP.NE.AND P1, PT, R8, RZ, PT ;  /* 0x000000ff0800720c */ /* 0x000fce0003f25270 */
[----:B------:R-:W-:Y:S06]  /*5680*/  @!P0 BRA `(.L_x_46) ;  /* 0x0000000000508947 */ /* 0x000fec0003800000 */
[----:B------:R-:W0:Y:S01]  /*5690*/  LDC.64 R10, c[0x0][0x3b8] ;  /* 0x0000ee00ff0a7b82 */ /* 0x000e220000000a00 */
[----:B------:R-:W-:-:S05]  /*56a0*/  IMAD.WIDE.U32 R4, R9, 0x4, R4 ;  /* 0x0000000409047825 */ /* 0x000fca00078e0004 */
[----:B------:R-:W3:Y:S01]  /*56b0*/  LDG.E R19, desc[UR6][R4.64] ;  /* 0x0000000604137981 */ /* 0x000ee2000c1e1900 */
[----:B0-----:R-:W-:-:S05]  /*56c0*/  IMAD.WIDE.U32 R10, R9, 0x4, R10 ;  /* 0x00000004090a7825 */ /* 0x001fca00078e000a */
[----:B------:R-:W4:Y:S02]  /*56d0*/  LDG.E R13, desc[UR6][R10.64] ;  /* 0x000000060a0d7981 */ /* 0x000f24000c1e1900 */
[----:B----4-:R-:W-:-:S05]  /*56e0*/  IMAD.WIDE R12, R13, 0x4, R2 ;  /* 0x000000040d0c7825 */ /* 0x010fca00078e0202 */
[----:B---3--:R0:W-:Y:S04]  /*56f0*/  STG.E desc[UR6][R12.64], R19 ;  /* 0x000000130c007986 */ /* 0x0081e8000c101906 */
[----:B-12---:R-:W2:Y:S04]  /*5700*/  LDG.E R15, desc[UR6][R10.64+0x4] ;  /* 0x000004060a0f7981 */ /* 0x006ea8000c1e1900 */
[----:B------:R-:W3:Y:S01]  /*5710*/  LDG.E R21, desc[UR6][R4.64+0x4] ;  /* 0x0000040604157981 */ /* 0x000ee2000c1e1900 */
[----:B--2---:R-:W-:-:S05]  /*5720*/  IMAD.WIDE R14, R15, 0x4, R2 ;  /* 0x000000040f0e7825 */ /* 0x004fca00078e0202 */
[----:B---3--:R3:W-:Y:S04]  /*5730*/  STG.E desc[UR6][R14.64], R21 ;  /* 0x000000150e007986 */ /* 0x0087e8000c101906 */
[----:B------:R-:W2:Y:S04]  /*5740*/  LDG.E R17, desc[UR6][R10.64+0x8] ;  /* 0x000008060a117981 */ /* 0x000ea8000c1e1900 */
[----:B------:R-:W4:Y:S01]  /*5750*/  LDG.E R23, desc[UR6][R4.64+0x8] ;  /* 0x0000080604177981 */ /* 0x000f22000c1e1900 */
[----:B--2---:R-:W-:-:S05]  /*5760*/  IMAD.WIDE R16, R17, 0x4, R2 ;  /* 0x0000000411107825 */ /* 0x004fca00078e0202 */
[----:B----4-:R3:W-:Y:S04]  /*5770*/  STG.E desc[UR6][R16.64], R23 ;  /* 0x0000001710007986 */ /* 0x0107e8000c101906 */
[----:B------:R-:W0:Y:S04]  /*5780*/  LDG.E R27, desc[UR6][R10.64+0xc] ;  /* 0x00000c060a1b7981 */ /* 0x000e28000c1e1900 */
[----:B------:R-:W2:Y:S01]  /*5790*/  LDG.E R25, desc[UR6][R4.64+0xc] ;  /* 0x00000c0604197981 */ /* 0x000ea2000c1e1900 */
[----:B------:R-:W-:Y:S02]  /*57a0*/  VIADD R9, R9, 0x4 ;  /* 0x0000000409097836 */ /* 0x000fe40000000000 */
[----:B0-----:R-:W-:-:S05]  /*57b0*/  IMAD.WIDE R12, R27, 0x4, R2 ;  /* 0x000000041b0c7825 */ /* 0x001fca00078e0202 */
[----:B--2---:R3:W-:Y:S02]  /*57c0*/  STG.E desc[UR6][R12.64], R25 ;  /* 0x000000190c007986 */ /* 0x0047e4000c101906 */
.L_x_46:
[----:B------:R-:W-:Y:S05]  /*57d0*/  @!P1 BRA `(.L_x_36) ;  /* 0x00000000005c9947 */ /* 0x000fea0003800000 */
[----:B------:R-:W1:Y:S01]  /*57e0*/  LDCU.128 UR8, c[0x0][0x3b0] ;  /* 0x00007600ff0877ac */ /* 0x000e620008000c00 */
[----:B------:R-:W-:-:S04]  /*57f0*/  IMAD.WIDE.U32 R4, R9, 0x4, RZ ;  /* 0x0000000409047825 */ /* 0x000fc800078e00ff */
[----:B------:R-:W-:Y:S01]  /*5800*/  IMAD.WIDE R10, R6, 0x4, R4 ;  /* 0x00000004060a7825 */ /* 0x000fe200078e0204 */
[----:B-123--:R-:W-:Y:S02]  /*5810*/  IADD3 R14, P0, PT, R4, UR10, RZ ;  /* 0x0000000a040e7c10 */ /* 0x00efe4000ff1e0ff */
[----:B------:R-:W-:Y:S02]  /*5820*/  IADD3 R12, P1, PT, R10, UR8, RZ ;  /* 0x000000080a0c7c10 */ /* 0x000fe4000ff3e0ff */
[----:B------:R-:W-:Y:S02]  /*5830*/  IADD3 R10, PT, PT, -R8, RZ, RZ ;  /* 0x000000ff080a7210 */ /* 0x000fe40007ffe1ff */
[----:B------:R-:W-:Y:S02]  /*5840*/  IADD3.X R15, PT, PT, R5, UR11, RZ, P0, !PT ;  /* 0x0000000b050f7c10 */ /* 0x000fe400087fe4ff */
[----:B------:R-:W-:-:S07]  /*5850*/  IADD3.X R13, PT, PT, R11, UR9, RZ, P1, !PT ;  /* 0x000000090b0d7c10 */ /* 0x000fce0008ffe4ff */
.L_x_47:
[----:B------:R-:W-:Y:S01]  /*5860*/  IMAD.MOV.U32 R8, RZ, RZ, R14 ;  /* 0x000000ffff087224 */ /* 0x000fe200078e000e */
[----:B------:R-:W-:-:S05]  /*5870*/  MOV R9, R15 ;  /* 0x0000000f00097202 */ /* 0x000fca0000000f00 */
[----:B0-----:R0:W2:Y:S02]  /*5880*/  LDG.E R5, desc[UR6][R8.64] ;  /* 0x0000000608057981 */ /* 0x0010a4000c1e1900 */
[----:B0-----:R-:W-:Y:S01]  /*5890*/  IMAD.MOV.U32 R8, RZ, RZ, R12 ;  /* 0x000000ffff087224 */ /* 0x001fe200078e000c */
[----:B------:R-:W-:-:S05]  /*58a0*/  MOV R9, R13 ;  /* 0x0000000d00097202 */ /* 0x000fca0000000f00 */
[----:B------:R-:W3:Y:S01]  /*58b0*/  LDG.E R11, desc[UR6][R8.64] ;  /* 0x00000006080b7981 */ /* 0x000ee2000c1e1900 */
[----:B------:R-:W-:Y:S01]  /*58c0*/  VIADD R10, R10, 0x1 ;  /* 0x000000010a0a7836 */ /* 0x000fe20000000000 */
[----:B------:R-:W-:Y:S02]  /*58d0*/  IADD3 R12, P2, PT, R12, 0x4, RZ ;  /* 0x000000040c0c7810 */ /* 0x000fe40007f5e0ff */
[----:B------:R-:W-:Y:S02]  /*58e0*/  IADD3 R14, P1, PT, R14, 0x4, RZ ;  /* 0x000000040e0e7810 */ /* 0x000fe40007f3e0ff */
[----:B------:R-:W-:Y:S01]  /*58f0*/  ISETP.NE.AND P0, PT, R10, RZ, PT ;  /* 0x000000ff0a00720c */ /* 0x000fe20003f05270 */
[----:B------:R-:W-:Y:S01]  /*5900*/  IMAD.X R13, RZ, RZ, R13, P2 ;  /* 0x000000ffff0d7224 */ /* 0x000fe200010e060d */
[----:B------:R-:W-:Y:S01]  /*5910*/  IADD3.X R15, PT, PT, RZ, R15, RZ, P1, !PT ;  /* 0x0000000fff0f7210 */ /* 0x000fe20000ffe4ff */
[----:B--2---:R-:W-:-:S05]  /*5920*/  IMAD.WIDE R4, R5, 0x4, R2 ;  /* 0x0000000405047825 */ /* 0x004fca00078e0202 */
[----:B---3--:R0:W-:Y:S05]  /*5930*/  STG.E desc[UR6][R4.64], R11 ;  /* 0x0000000b04007986 */ /* 0x0081ea000c101906 */
[----:B------:R-:W-:Y:S05]  /*5940*/  @P0 BRA `(.L_x_47) ;  /* 0xfffffffc00c40947 */ /* 0x000fea000383ffff */
.L_x_36:
[----:B------:R-:W-:Y:S01]  /*5950*/  ISETP.GE.AND P0, PT, R7, 0x2, PT ;  /* 0x000000020700780c */ /* 0x000fe20003f06270 */
[----:B---3--:R3:W5:-:S12]  /*5960*/  LDG.E R12, desc[UR6][R2.64] ;  /* 0x00000006020c7981 */ /* 0x008758000c1e1900 */
[----:B---3--:R-:W-:Y:S05]  /*5970*/  @!P0 BRA `(.L_x_48) ;  /* 0x0000000800688947 */ /* 0x008fea0003800000 */
[C---:B------:R-:W-:Y:S01]  /*5980*/  IADD3 R10, PT, PT, R7.reuse, -0x1, RZ ;  /* 0xffffffff070a7810 */ /* 0x040fe20007ffe0ff */
[----:B------:R-:W-:-:S03]  /*5990*/  VIADD R7, R7, 0xfffffffe ;  /* 0xfffffffe07077836 */ /* 0x000fc60000000000 */
[----:B------:R-:W-:Y:S02]  /*59a0*/  LOP3.LUT R24, R10, 0xf, RZ, 0xc0, !PT ;  /* 0x0000000f0a187812 */ /* 0x000fe400078ec0ff */
[----:B------:R-:W-:Y:S01]  /*59b0*/  ISETP.GE.U32.AND P1, PT, R7, 0xf, PT ;  /* 0x0000000f0700780c */ /* 0x000fe20003f26070 */
[----:B------:R-:W-:Y:S01]  /*59c0*/  HFMA2 R7, -RZ, RZ, 0, 0 ;  /* 0x00000000ff077431 */ /* 0x000fe200000001ff */
[----:B------:R-:W-:-:S11]  /*59d0*/  ISETP.NE.AND P0, PT, R24, RZ, PT ;  /* 0x000000ff1800720c */ /* 0x000fd60003f05270 */
[----:B------:R-:W-:Y:S05]  /*59e0*/  @!P1 BRA `(.L_x_49) ;  /* 0x0000000400109947 */ /* 0x000fea0003800000 */
[----:B------:R-:W3:Y:S01]  /*59f0*/  LDC.64 R2, c[0x0][0x3a8] ;  /* 0x0000ea00ff027b82 */ /* 0x000ee20000000a00 */
[----:B------:R-:W4:Y:S01]  /*5a00*/  LDCU.64 UR4, c[0x0][0x398] ;  /* 0x00007300ff0477ac */ /* 0x000f220008000a00 */
[----:B------:R-:W-:-:S05]  /*5a10*/  LOP3.LUT R7, R10, 0xfffffff0, RZ, 0xc0, !PT ;  /* 0xfffffff00a077812 */ /* 0x000fca00078ec0ff */
[----:B0-----:R-:W-:Y:S01]  /*5a20*/  IMAD.MOV R11, RZ, RZ, -R7 ;  /* 0x000000ffff0b7224 */ /* 0x001fe200078e0a07 */
[----:B----4-:R-:W-:-:S04]  /*5a30*/  UIADD3 UR4, UP0, UPT, UR4, 0x20, URZ ;  /* 0x0000002004047890 */ /* 0x010fc8000ff1e0ff */
[----:B------:R-:W-:Y:S01]  /*5a40*/  UIADD3.X UR5, UPT, UPT, URZ, UR5, URZ, UP0, !UPT ;  /* 0x00000005ff057290 */ /* 0x000fe200087fe4ff */
[----:B---3--:R-:W-:Y:S01]  /*5a50*/  IMAD.WIDE R2, R6, 0x4, R2 ;  /* 0x0000000406027825 */ /* 0x008fe200078e0202 */
[----:B------:R-:W-:Y:S02]  /*5a60*/  MOV R4, UR4 ;  /* 0x0000000400047c02 */ /* 0x000fe40008000f00 */
[----:B------:R-:W-:Y:S02]  /*5a70*/  IADD3 R13, P1, PT, R2, 0x20, RZ ;  /* 0x00000020020d7810 */ /* 0x000fe40007f3e0ff */
[----:B------:R-:W-:Y:S02]  /*5a80*/  IMAD.U32 R5, RZ, RZ, UR5 ;  /* 0x00000005ff057e24 */ /* 0x000fe4000f8e00ff */
[----:B-12---:R-:W-:-:S09]  /*5a90*/  IADD3.X R14, PT, PT, RZ, R3, RZ, P1, !PT ;  /* 0x00000003ff0e7210 */ /* 0x006fd20000ffe4ff */
.L_x_50:
[----:B------:R-:W-:Y:S01]  /*5aa0*/  IMAD.MOV.U32 R8, RZ, RZ, R13 ;  /* 0x000000ffff087224 */ /* 0x000fe200078e000d */
[----:B------:R-:W-:Y:S01]  /*5ab0*/  MOV R9, R14 ;  /* 0x0000000e00097202 */ /* 0x000fe20000000f00 */
[----:B------:R-:W2:Y:S04]  /*5ac0*/  LDG.E R13, desc[UR6][R4.64+-0x1c] ;  /* 0xffffe406040d7981 */ /* 0x000ea8000c1e1900 */
[----:B------:R-:W2:Y:S04]  /*5ad0*/  LDG.E R18, desc[UR6][R8.64+-0x1c] ;  /* 0xffffe40608127981 */ /* 0x000ea8000c1e1900 */
[----:B------:R-:W3:Y:S04]  /*5ae0*/  LDG.E R26, desc[UR6][R4.64+-0x18] ;  /* 0xffffe806041a7981 */ /* 0x000ee8000c1e1900 */
[----:B------:R-:W3:Y:S04]  /*5af0*/  LDG.E R25, desc[UR6][R8.64+-0x18] ;  /* 0xffffe80608197981 */ /* 0x000ee8000c1e1900 */
[----:B------:R-:W4:Y:S04]  /*5b00*/  LDG.E R14, desc[UR6][R4.64+-0x14] ;  /* 0xffffec06040e7981 */ /* 0x000f28000c1e1900 */
[----:B------:R-:W4:Y:S04]  /*5b10*/  LDG.E R15, desc[UR6][R8.64+-0x14] ;  /* 0xffffec06080f7981 */ /* 0x000f28000c1e1900 */
[----:B------:R-:W4:Y:S04]  /*5b20*/  LDG.E R17, desc[UR6][R4.64+-0x10] ;  /* 0xfffff00604117981 */ /* 0x000f28000c1e1900 */
[----:B------:R-:W4:Y:S04]  /*5b30*/  LDG.E R16, desc[UR6][R8.64+-0x10] ;  /* 0xfffff00608107981 */ /* 0x000f28000c1e1900 */
[----:B------:R-:W4:Y:S04]  /*5b40*/  LDG.E R22, desc[UR6][R4.64+-0xc] ;  /* 0xfffff40604167981 */ /* 0x000f28000c1e1900 */
[----:B------:R-:W4:Y:S04]  /*5b50*/  LDG.E R23, desc[UR6][R8.64+-0xc] ;  /* 0xfffff40608177981 */ /* 0x000f28000c1e1900 */
[----:B------:R-:W4:Y:S04]  /*5b60*/  LDG.E R20, desc[UR6][R4.64+-0x8] ;  /* 0xfffff80604147981 */ /* 0x000f28000c1e1900 */
[----:B------:R-:W4:Y:S04]  /*5b70*/  LDG.E R21, desc[UR6][R8.64+-0x8] ;  /* 0xfffff80608157981 */ /* 0x000f28000c1e1900 */
[----:B------:R-:W4:Y:S01]  /*5b80*/  LDG.E R19, desc[UR6][R8.64+-0x4] ;  /* 0xfffffc0608137981 */ /* 0x000f22000c1e1900 */
[----:B--2--5:R-:W-:-:S03]  /*5b90*/  IMAD R13, R13, R12, R18 ;  /* 0x0000000c0d0d7224 */ /* 0x024fc600078e0212 */
[----:B------:R-:W2:Y:S04]  /*5ba0*/  LDG.E R18, desc[UR6][R4.64+-0x4] ;  /* 0xfffffc0604127981 */ /* 0x000ea8000c1e1900 */
[----:B------:R-:W2:Y:S01]  /*5bb0*/  LDG.E R12, desc[UR6][R4.64] ;  /* 0x00000006040c7981 */ /* 0x000ea2000c1e1900 */
[----:B---3--:R-:W-:-:S03]  /*5bc0*/  IMAD R25, R13, R26, R25 ;  /* 0x0000001a0d197224 */ /* 0x008fc600078e0219 */
[----:B------:R-:W3:Y:S01]  /*5bd0*/  LDG.E R13, desc[UR6][R8.64] ;  /* 0x00000006080d7981 */ /* 0x000ee2000c1e1900 */
[----:B----4-:R-:W-:-:S03]  /*5be0*/  IMAD R25, R25, R14, R15 ;  /* 0x0000000e19197224 */ /* 0x010fc600078e020f */
[----:B------:R-:W4:Y:S04]  /*5bf0*/  LDG.E R14, desc[UR6][R4.64+0x4] ;  /* 0x00000406040e7981 */ /* 0x000f28000c1e1900 */
[----:B------:R-:W4:Y:S01]  /*5c00*/  LDG.E R15, desc[UR6][R8.64+0x4] ;  /* 0x00000406080f7981 */ /* 0x000f22000c1e1900 */
[----:B------:R-:W-:-:S03]  /*5c10*/  IMAD R25, R25, R17, R16 ;  /* 0x0000001119197224 */ /* 0x000fc600078e0210 */
        /* <DEDUP_REMOVED lines=8> */
[----:B--2---:R-:W-:-:S03]  /*5ca0*/  IMAD R25, R25, R18, R19 ;  /* 0x0000001219197224 */ /* 0x004fc600078e0213 */
[----:B------:R-:W2:Y:S04]  /*5cb0*/  LDG.E R19, desc[UR6][R4.64+0x14] ;  /* 0x0000140604137981 */ /* 0x000ea8000c1e1900 */
[----:B------:R-:W2:Y:S01]  /*5cc0*/  LDG.E R18, desc[UR6][R8.64+0x14] ;  /* 0x0000140608127981 */ /* 0x000ea2000c1e1900 */
[----:B---3--:R-:W-:-:S03]  /*5cd0*/  IMAD R25, R25, R12, R13 ;  /* 0x0000000c19197224 */ /* 0x008fc600078e020d */
[----:B------:R-:W3:Y:S04]  /*5ce0*/  LDG.E R13, desc[UR6][R4.64+0x18] ;  /* 0x00001806040d7981 */ /* 0x000ee8000c1e1900 */
[----:B------:R-:W3:Y:S01]  /*5cf0*/  LDG.E R12, desc[UR6][R8.64+0x18] ;  /* 0x00001806080c7981 */ /* 0x000ee2000c1e1900 */
[----:B----4-:R-:W-:-:S03]  /*5d00*/  IMAD R25, R25, R14, R15 ;  /* 0x0000000e19197224 */ /* 0x010fc600078e020f */
[----:B------:R-:W4:Y:S04]  /*5d10*/  LDG.E R14, desc[UR6][R4.64+0x1c] ;  /* 0x00001c06040e7981 */ /* 0x000f28000c1e1900 */
[----:B------:R-:W4:Y:S01]  /*5d20*/  LDG.E R15, desc[UR6][R8.64+0x1c] ;  /* 0x00001c06080f7981 */ /* 0x000f22000c1e1900 */
[----:B------:R-:W-:-:S03]  /*5d30*/  IMAD R25, R25, R16, R17 ;  /* 0x0000001019197224 */ /* 0x000fc600078e0211 */
[----:B------:R0:W4:Y:S04]  /*5d40*/  LDG.E R17, desc[UR6][R4.64+0x20] ;  /* 0x0000200604117981 */ /* 0x000128000c1e1900 */
[----:B------:R-:W4:Y:S01]  /*5d50*/  LDG.E R16, desc[UR6][R8.64+0x20] ;  /* 0x0000200608107981 */ /* 0x000f22000c1e1900 */
[----:B------:R-:W-:Y:S02]  /*5d60*/  VIADD R11, R11, 0x10 ;  /* 0x000000100b0b7836 */ /* 0x000fe40000000000 */
[----:B------:R-:W-:-:S03]  /*5d70*/  IMAD R22, R25, R23, R22 ;  /* 0x0000001719167224 */ /* 0x000fc600078e0216 */
[----:B------:R-:W-:Y:S01]  /*5d80*/  ISETP.NE.AND P1, PT, R11, RZ, PT ;  /* 0x000000ff0b00720c */ /* 0x000fe20003f25270 */
[----:B------:R-:W-:Y:S01]  /*5d90*/  IMAD R20, R22, R21, R20 ;  /* 0x0000001516147224 */ /* 0x000fe200078e0214 */
[----:B0-----:R-:W-:-:S05]  /*5da0*/  IADD3 R4, P3, PT, R4, 0x40, RZ ;  /* 0x0000004004047810 */ /* 0x001fca0007f7e0ff */
[----:B------:R-:W-:Y:S02]  /*5db0*/  IMAD.X R5, RZ, RZ, R5, P3 ;  /* 0x000000ffff057224 */ /* 0x000fe400018e0605 */
[----:B--2---:R-:W-:-:S04]  /*5dc0*/  IMAD R18, R20, R19, R18 ;  /* 0x0000001314127224 */ /* 0x004fc800078e0212 */
[----:B---3--:R-:W-:Y:S01]  /*5dd0*/  IMAD R12, R18, R13, R12 ;  /* 0x0000000d120c7224 */ /* 0x008fe200078e020c */
[----:B------:R-:W-:-:S03]  /*5de0*/  IADD3 R13, P2, PT, R8, 0x40, RZ ;  /* 0x00000040080d7810 */ /* 0x000fc60007f5e0ff */
[----:B----4-:R-:W-:Y:S01]  /*5df0*/  IMAD R12, R12, R14, R15 ;  /* 0x0000000e0c0c7224 */ /* 0x010fe200078e020f */
[----:B------:R-:W-:-:S03]  /*5e00*/  IADD3.X R14, PT, PT, RZ, R9, RZ, P2, !PT ;  /* 0x00000009ff0e7210 */ /* 0x000fc600017fe4ff */
[----:B------:R-:W-:Y:S01]  /*5e10*/  IMAD R12, R12, R17, R16 ;  /* 0x000000110c0c7224 */ /* 0x000fe200078e0210 */
[----:B------:R-:W-:Y:S06]  /*5e20*/  @P1 BRA `(.L_x_50) ;  /* 0xfffffffc001c1947 */ /* 0x000fec000383ffff */
.L_x_49:
[----:B------:R-:W-:Y:S05]  /*5e30*/  @!P0 BRA `(.L_x_48) ;  /* 0x0000000400388947 */ /* 0x000fea0003800000 */
[----:B------:R-:W-:Y:S02]  /*5e40*/  ISETP.GE.U32.AND P0, PT, R24, 0x8, PT ;  /* 0x000000081800780c */ /* 0x000fe40003f06070 */
[----:B--2---:R-:W-:-:S04]  /*5e50*/  LOP3.LUT R25, R10, 0x7, RZ, 0xc0, !PT ;  /* 0x000000070a197812 */ /* 0x004fc800078ec0ff */
[----:B------:R-:W-:-:S07]  /*5e60*/  ISETP.NE.AND P1, PT, R25, RZ, PT ;  /* 0x000000ff1900720c */ /* 0x000fce0003f25270 */
[----:B------:R-:W-:Y:S06]  /*5e70*/  @!P0 BRA `(.L_x_51) ;  /* 0x0000000000708947 */ /* 0x000fec0003800000 */
[----:B------:R-:W2:Y:S01]  /*5e80*/  LDC.64 R8, c[0x0][0x398] ;  /* 0x0000e600ff087b82 */ /* 0x000ea20000000a00 */
[----:B0-----:R-:W-:-:S05]  /*5e90*/  IMAD.WIDE.U32 R4, R7, 0x4, R2 ;  /* 0x0000000407047825 */ /* 0x001fca00078e0002 */
[----:B------:R-:W3:Y:S04]  /*5ea0*/  LDG.E R26, desc[UR6][R4.64+0x4] ;  /* 0x00000406041a7981 */ /* 0x000ee8000c1e1900 */
[----:B-1----:R-:W4:Y:S04]  /*5eb0*/  LDG.E R27, desc[UR6][R4.64+0x8] ;  /* 0x00000806041b7981 */ /* 0x002f28000c1e1900 */
[----:B------:R-:W4:Y:S04]  /*5ec0*/  LDG.E R20, desc[UR6][R4.64+0xc] ;  /* 0x00000c0604147981 */ /* 0x000f28000c1e1900 */
[----:B------:R-:W4:Y:S04]  /*5ed0*/  LDG.E R17, desc[UR6][R4.64+0x10] ;  /* 0x0000100604117981 */ /* 0x000f28000c1e1900 */
[----:B------:R-:W4:Y:S01]  /*5ee0*/  LDG.E R15, desc[UR6][R4.64+0x14] ;  /* 0x00001406040f7981 */ /* 0x000f22000c1e1900 */
[----:B--2---:R-:W-:-:S03]  /*5ef0*/  IMAD.WIDE.U32 R8, R7, 0x4, R8 ;  /* 0x0000000407087825 */ /* 0x004fc600078e0008 */
[----:B------:R-:W2:Y:S04]  /*5f00*/  LDG.E R13, desc[UR6][R4.64+0x18] ;  /* 0x00001806040d7981 */ /* 0x000ea8000c1e1900 */
[----:B------:R-:W3:Y:S04]  /*5f10*/  LDG.E R23, desc[UR6][R8.64+0x4] ;  /* 0x0000040608177981 */ /* 0x000ee8000c1e1900 */
[----:B------:R-:W4:Y:S04]  /*5f20*/  LDG.E R28, desc[UR6][R8.64+0x8] ;  /* 0x00000806081c7981 */ /* 0x000f28000c1e1900 */
[----:B------:R-:W2:Y:S04]  /*5f30*/  LDG.E R19, desc[UR6][R8.64+0xc] ;  /* 0x00000c0608137981 */ /* 0x000ea8000c1e1900 */
[----:B------:R-:W2:Y:S04]  /*5f40*/  LDG.E R18, desc[UR6][R8.64+0x10] ;  /* 0x0000100608127981 */ /* 0x000ea8000c1e1900 */
[----:B------:R-:W2:Y:S04]  /*5f50*/  LDG.E R16, desc[UR6][R8.64+0x14] ;  /* 0x0000140608107981 */ /* 0x000ea8000c1e1900 */
[----:B------:R-:W2:Y:S04]  /*5f60*/  LDG.E R14, desc[UR6][R8.64+0x18] ;  /* 0x00001806080e7981 */ /* 0x000ea8000c1e1900 */
[----:B------:R-:W2:Y:S04]  /*5f70*/  LDG.E R11, desc[UR6][R4.64+0x1c] ;  /* 0x00001c06040b7981 */ /* 0x000ea8000c1e1900 */
[----:B------:R-:W2:Y:S04]  /*5f80*/  LDG.E R22, desc[UR6][R8.64+0x1c] ;  /* 0x00001c0608167981 */ /* 0x000ea8000c1e1900 */
[----:B------:R-:W2:Y:S04]  /*5f90*/  LDG.E R21, desc[UR6][R4.64+0x20] ;  /* 0x0000200604157981 */ /* 0x000ea8000c1e1900 */
[----:B------:R-:W2:Y:S01]  /*5fa0*/  LDG.E R24, desc[UR6][R8.64+0x20] ;  /* 0x0000200608187981 */ /* 0x000ea2000c1e1900 */
[----:B------:R-:W-:Y:S01]  /*5fb0*/  IADD3 R7, PT, PT, R7, 0x8, RZ ;  /* 0x0000000807077810 */ /* 0x000fe20007ffe0ff */
[----:B---3-5:R-:W-:-:S04]  /*5fc0*/  IMAD R23, R12, R23, R26 ;  /* 0x000000170c177224 */ /* 0x028fc800078e021a */
[----:B----4-:R-:W-:-:S04]  /*5fd0*/  IMAD R23, R23, R28, R27 ;  /* 0x0000001c17177224 */ /* 0x010fc800078e021b */
[----:B--2---:R-:W-:-:S04]  /*5fe0*/  IMAD R19, R23, R19, R20 ;  /* 0x0000001317137224 */ /* 0x004fc800078e0214 */
[----:B------:R-:W-:-:S04]  /*5ff0*/  IMAD R17, R19, R18, R17 ;  /* 0x0000001213117224 */ /* 0x000fc800078e0211 */
[----:B------:R-:W-:-:S04]  /*6000*/  IMAD R15, R17, R16, R15 ;  /* 0x00000010110f7224 */ /* 0x000fc800078e020f */
[----:B------:R-:W-:-:S04]  /*6010*/  IMAD R13, R15, R14, R13 ;  /* 0x0000000e0f0d7224 */ /* 0x000fc800078e020d */
[----:B------:R-:W-:-:S04]  /*6020*/  IMAD R11, R13, R22, R11 ;  /* 0x000000160d0b7224 */ /* 0x000fc800078e020b */
[----:B------:R-:W-:-:S07]  /*6030*/  IMAD R12, R11, R24, R21 ;  /* 0x000000180b0c7224 */ /* 0x000fce00078e0215 */
.L_x_51:
[----:B------:R-:W-:Y:S05]  /*6040*/  @!P1 BRA `(.L_x_48) ;  /* 0x0000000000b49947 */ /* 0x000fea0003800000 */
[----:B------:R-:W-:Y:S02]  /*6050*/  ISETP.GE.U32.AND P0, PT, R25, 0x4, PT ;  /* 0x000000041900780c */ /* 0x000fe40003f06070 */
[----:B------:R-:W-:-:S04]  /*6060*/  LOP3.LUT R10, R10, 0x3, RZ, 0xc0, !PT ;  /* 0x000000030a0a7812 */ /* 0x000fc800078ec0ff */
[----:B------:R-:W-:-:S07]  /*6070*/  ISETP.NE.AND P1, PT, R10, RZ, PT ;  /* 0x000000ff0a00720c */ /* 0x000fce0003f25270 */
[----:B------:R-:W-:Y:S06]  /*6080*/  @!P0 BRA `(.L_x_52) ;  /* 0x0000000000408947 */ /* 0x000fec0003800000 */
[----:B0-----:R-:W0:Y:S01]  /*6090*/  LDC.64 R4, c[0x0][0x398] ;  /* 0x0000e600ff047b82 */ /* 0x001e220000000a00 */
[----:B------:R-:W-:-:S05]  /*60a0*/  IMAD.WIDE.U32 R2, R7, 0x4, R2 ;  /* 0x0000000407027825 */ /* 0x000fca00078e0002 */
[----:B------:R-:W2:Y:S04]  /*60b0*/  LDG.E R8, desc[UR6][R2.64+0x4] ;  /* 0x0000040602087981 */ /* 0x000ea8000c1e1900 */
[----:B------:R-:W3:Y:S04]  /*60c0*/  LDG.E R13, desc[UR6][R2.64+0x8] ;  /* 0x00000806020d7981 */ /* 0x000ee8000c1e1900 */
[----:B-1----:R-:W4:Y:S04]  /*60d0*/  LDG.E R14, desc[UR6][R2.64+0xc] ;  /* 0x00000c06020e7981 */ /* 0x002f28000c1e1900 */
[----:B------:R-:W4:Y:S01]  /*60e0*/  LDG.E R16, desc[UR6][R2.64+0x10] ;  /* 0x0000100602107981 */ /* 0x000f22000c1e1900 */
[----:B0-----:R-:W-:-:S05]  /*60f0*/  IMAD.WIDE.U32 R4, R7, 0x4, R4 ;  /* 0x0000000407047825 */ /* 0x001fca00078e0004 */
[----:B------:R-:W2:Y:S04]  /*6100*/  LDG.E R9, desc[UR6][R4.64+0x4] ;  /* 0x0000040604097981 */ /* 0x000ea8000c1e1900 */
[----:B------:R-:W3:Y:S04]  /*6110*/  LDG.E R11, desc[UR6][R4.64+0x8] ;  /* 0x00000806040b7981 */ /* 0x000ee8000c1e1900 */
[----:B------:R-:W4:Y:S04]  /*6120*/  LDG.E R15, desc[UR6][R4.64+0xc] ;  /* 0x00000c06040f7981 */ /* 0x000f28000c1e1900 */
[----:B------:R-:W4:Y:S01]  /*6130*/  LDG.E R17, desc[UR6][R4.64+0x10] ;  /* 0x0000100604117981 */ /* 0x000f22000c1e1900 */
[----:B------:R-:W-:-:S02]  /*6140*/  VIADD R7, R7, 0x4 ;  /* 0x0000000407077836 */ /* 0x000fc40000000000 */
[----:B--2--5:R-:W-:-:S04]  /*6150*/  IMAD R8, R12, R9, R8 ;  /* 0x000000090c087224 */ /* 0x024fc800078e0208 */
[----:B---3--:R-:W-:-:S04]  /*6160*/  IMAD R8, R8, R11, R13 ;  /* 0x0000000b08087224 */ /* 0x008fc800078e020d */
[----:B----4-:R-:W-:-:S04]  /*6170*/  IMAD R8, R8, R15, R14 ;  /* 0x0000000f08087224 */ /* 0x010fc800078e020e */
[----:B------:R-:W-:-:S07]  /*6180*/  IMAD R12, R8, R17, R16 ;  /* 0x00000011080c7224 */ /* 0x000fce00078e0210 */
.L_x_52:
[----:B------:R-:W-:Y:S05]  /*6190*/  @!P1 BRA `(.L_x_48) ;  /* 0x0000000000609947 */ /* 0x000fea0003800000 */
[----:B------:R-:W2:Y:S01]  /*61a0*/  LDCU.64 UR8, c[0x0][0x398] ;  /* 0x00007300ff0877ac */ /* 0x000ea20008000a00 */
[----:B------:R-:W-:Y:S01]  /*61b0*/  IMAD.WIDE.U32 R2, R7, 0x4, RZ ;  /* 0x0000000407027825 */ /* 0x000fe200078e00ff */
[----:B------:R-:W-:Y:S01]  /*61c0*/  IADD3 R10, PT, PT, -R10, RZ, RZ ;  /* 0x000000ff0a0a7210 */ /* 0x000fe20007ffe1ff */
[----:B------:R-:W3:Y:S02]  /*61d0*/  LDCU.64 UR4, c[0x0][0x3a8] ;  /* 0x00007500ff0477ac */ /* 0x000ee40008000a00 */
[----:B------:R-:W-:Y:S01]  /*61e0*/  IMAD.WIDE R6, R6, 0x4, R2 ;  /* 0x0000000406067825 */ /* 0x000fe200078e0202 */
[----:B--2---:R-:W-:Y:S02]  /*61f0*/  IADD3 R2, P0, PT, R2, UR8, RZ ;  /* 0x0000000802027c10 */ /* 0x004fe4000ff1e0ff */
[----:B---3--:R-:W-:Y:S02]  /*6200*/  IADD3 R6, P2, PT, R6, UR4, RZ ;  /* 0x0000000406067c10 */ /* 0x008fe4000ff5e0ff */
[----:B------:R-:W-:-:S02]  /*6210*/  IADD3 R2, P1, PT, R2, 0x4, RZ ;  /* 0x0000000402027810 */ /* 0x000fc40007f3e0ff */
[----:B------:R-:W-:Y:S02]  /*6220*/  IADD3 R6, P3, PT, R6, 0x4, RZ ;  /* 0x0000000406067810 */ /* 0x000fe40007f7e0ff */
[----:B------:R-:W-:Y:S02]  /*6230*/  IADD3.X R9, PT, PT, RZ, UR9, R3, P1, P0 ;  /* 0x00000009ff097c10 */ /* 0x000fe40008fe0403 */
[----:B------:R-:W-:-:S09]  /*6240*/  IADD3.X R7, PT, PT, RZ, UR5, R7, P3, P2 ;  /* 0x00000005ff077c10 */ /* 0x000fd20009fe4407 */
.L_x_53:
[----:B------:R-:W-:Y:S01]  /*6250*/  IMAD.MOV.U32 R3, RZ, RZ, R9 ;  /* 0x000000ffff037224 */ /* 0x000fe200078e0009 */
[----:B0-----:R-:W-:Y:S01]  /*6260*/  MOV R4, R6 ;  /* 0x0000000600047202 */ /* 0x001fe20000000f00 */
[----:B------:R-:W-:-:S04]  /*6270*/  IMAD.MOV.U32 R5, RZ, RZ, R7 ;  /* 0x000000ffff057224 */ /* 0x000fc800078e0007 */
[----:B------:R0:W2:Y:S04]  /*6280*/  LDG.E R3, desc[UR6][R2.64] ;  /* 0x0000000602037981 */ /* 0x0000a8000c1e1900 */
[----:B------:R-:W2:Y:S01]  /*6290*/  LDG.E R4, desc[UR6][R4.64] ;  /* 0x0000000604047981 */ /* 0x000ea2000c1e1900 */
[----:B------:R-:W-:Y:S02]  /*62a0*/  IADD3 R10, PT, PT, R10, 0x1, RZ ;  /* 0x000000010a0a7810 */ /* 0x000fe40007ffe0ff */
[----:B------:R-:W-:Y:S02]  /*62b0*/  IADD3 R6, P2, PT, R6, 0x4, RZ ;  /* 0x0000000406067810 */ /* 0x000fe40007f5e0ff */
[----:B------:R-:W-:Y:S02]  /*62c0*/  ISETP.NE.AND P0, PT, R10, RZ, PT ;  /* 0x000000ff0a00720c */ /* 0x000fe40003f05270 */
[----:B0-----:R-:W-:-:S02]  /*62d0*/  IADD3 R2, P1, PT, R2, 0x4, RZ ;  /* 0x0000000402027810 */ /* 0x001fc40007f3e0ff */
[----:B------:R-:W-:-:S03]  /*62e0*/  IADD3.X R7, PT, PT, RZ, R7, RZ, P2, !PT ;  /* 0x00000007ff077210 */ /* 0x000fc600017fe4ff */
[----:B------:R-:W-:Y:S02]  /*62f0*/  IMAD.X R9, RZ, RZ, R9, P1 ;  /* 0x000000ffff097224 */ /* 0x000fe400008e0609 */
[----:B--2--5:R-:W-:-:S04]  /*6300*/  IMAD R12, R3, R12, R4 ;  /* 0x0000000c030c7224 */ /* 0x024fc800078e0204 */
[----:B------:R-:W-:Y:S05]  /*6310*/  @P0 BRA `(.L_x_53) ;  /* 0xfffffffc00cc0947 */ /* 0x000fea000383ffff */
.L_x_48:
[----:B------:R-:W3:Y:S02]  /*6320*/  LDC.64 R2, c[0x0][0x380] ;  /* 0x0000e000ff027b82 */ /* 0x000ee40000000a00 */
[----:B---3-5:R-:W-:-:S06]  /*6330*/  IMAD.WIDE R12, R12, 0x4, R2 ;  /* 0x000000040c0c7825 */ /* 0x028fcc00078e0202 */
[----:B------:R-:W3:Y:S01]  /*6340*/  LDC.64 R2, c[0x0][0x388] ;  /* 0x0000e200ff027b82 */ /* 0x000ee20000000a00 */
[----:B------:R-:W4:Y:S01]  /*6350*/  LDG.E R13, desc[UR6][R12.64] ;  /* 0x000000060c0d7981 */ /* 0x000f22000c1e1900 */
[----:B---3--:R-:W-:-:S05]  /*6360*/  IMAD.WIDE R2, R0, 0x4, R2 ;  /* 0x0000000400027825 */ /* 0x008fca00078e0202 */
[----:B----4-:R-:W-:Y:S01]  /*6370*/  STG.E desc[UR6][R2.64], R13 ;  /* 0x0000000d02007986 */ /* 0x010fe2000c101906 */
[----:B------:R-:W-:Y:S05]  /*6380*/  EXIT ;  /* 0x000000000000794d */ /* 0x000fea0003800000 */
.L_x_54:
        /* <DEDUP_REMOVED lines=15> */
.L_x_68:


//--------------------- .text._Z21multiplyElementKernelPfS_S_ii --------------------------
	.section	.text._Z21multiplyElementKernelPfS_S_ii,"ax",@progbits
	.align	128
        .global         _Z21multiplyElementKernelPfS_S_ii
        .type           _Z21multiplyElementKernelPfS_S_ii,@function
        .size           _Z21multiplyElementKernelPfS_S_ii,(.L_x_69 - _Z21multiplyElementKernelPfS_S_ii)
        .other          _Z21multiplyElementKernelPfS_S_ii,@"STO_CUDA_ENTRY STV_DEFAULT"
_Z21multiplyElementKernelPfS_S_ii:
.text._Z21multiplyElementKernelPfS_S_ii:
[----:B------:R-:W-:Y:S01]  /*0000*/  LDC R1, c[0x0][0x37c] ;  /* 0x0000df00ff017b82 */ /* 0x000fe20000000800 */
[----:B------:R-:W0:Y:S07]  /*0010*/  S2R R9, SR_TID.X ;  /* 0x0000000000097919 */ /* 0x000e2e0000002100 */
[----:B------:R-:W0:Y:S08]  /*0020*/  S2UR UR4, SR_CTAID.X ;  /* 0x00000000000479c3 */ /* 0x000e300000002500 */
[----:B------:R-:W0:Y:S02]  /*0030*/  LDC.64 R2, c[0x0][0x398] ;  /* 0x0000e600ff027b82 */ /* 0x000e240000000a00 */
[----:B0-----:R-:W-:-:S05]  /*0040*/  IMAD R9, R2, UR4, R9 ;  /* 0x0000000402097c24 */ /* 0x001fca000f8e0209 */
[----:B------:R-:W-:-:S13]  /*0050*/  ISETP.GE.AND P0, PT, R9, R3, PT ;  /* 0x000000030900720c */ /* 0x000fda0003f06270 */
[----:B------:R-:W-:Y:S05]  /*0060*/  @P0 EXIT ;  /* 0x000000000000094d */ /* 0x000fea0003800000 */
[----:B------:R-:W0:Y:S01]  /*0070*/  LDC.64 R2, c[0x0][0x380] ;  /* 0x0000e000ff027b82 */ /* 0x000e220000000a00 */
[----:B------:R-:W1:Y:S07]  /*0080*/  LDCU.64 UR4, c[0x0][0x358] ;  /* 0x00006b00ff0477ac */ /* 0x000e6e0008000a00 */
[----:B------:R-:W2:Y:S08]  /*0090*/  LDC.64 R4, c[0x0][0x388] ;  /* 0x0000e200ff047b82 */ /* 0x000eb00000000a00 */
[----:B------:R-:W3:Y:S01]  /*00a0*/  LDC.64 R6, c[0x0][0x390] ;  /* 0x0000e400ff067b82 */ /* 0x000ee20000000a00 */
[----:B0-----:R-:W-:-:S06]  /*00b0*/  IMAD.WIDE R2, R9, 0x4, R2 ;  /* 0x0000000409027825 */ /* 0x001fcc00078e0202 */
[----:B-1----:R-:W4:Y:S01]  /*00c0*/  LDG.E R2, desc[UR4][R2.64] ;  /* 0x0000000402027981 */ /* 0x002f22000c1e1900 */
[----:B--2---:R-:W-:-:S06]  /*00d0*/  IMAD.WIDE R4, R9, 0x4, R4 ;  /* 0x0000000409047825 */ /* 0x004fcc00078e0204 */
[----:B------:R-:W4:Y:S01]  /*00e0*/  LDG.E R5, desc[UR4][R4.64] ;  /* 0x0000000404057981 */ /* 0x000f22000c1e1900 */
[----:B---3--:R-:W-:-:S04]  /*00f0*/  IMAD.WIDE R6, R9, 0x4, R6 ;  /* 0x0000000409067825 */ /* 0x008fc800078e0206 */
[----:B----4-:R-:W-:-:S05]  /*0100*/  FMUL R9, R2, R5 ;  /* 0x0000000502097220 */ /* 0x010fca0000400000 */
[----:B------:R-:W-:Y:S01]  /*0110*/  STG.E desc[UR4][R6.64], R9 ;  /* 0x0000000906007986 */ /* 0x000fe2000c101904 */
[----:B------:R-:W-:Y:S05]  /*0120*/  EXIT ;  /* 0x000000000000794d */ /* 0x000fea0003800000 */
.L_x_55:
        /* <DEDUP_REMOVED lines=13> */
.L_x_69:


//--------------------- .text._Z18reduceArgMaxKernelPfS_S_iiiii --------------------------
	.section	.text._Z18reduceArgMaxKernelPfS_S_iiiii,"ax",@progbits
	.align	128
        .global         _Z18reduceArgMaxKernelPfS_S_iiiii
        .type           _Z18reduceArgMaxKernelPfS_S_iiiii,@function
        .size           _Z18reduceArgMaxKernelPfS_S_iiiii,(.L_x_70 - _Z18reduceArgMaxKernelPfS_S_iiiii)
        .other          _Z18reduceArgMaxKernelPfS_S_iiiii,@"STO_CUDA_ENTRY STV_DEFAULT"
_Z18reduceArgMaxKernelPfS_S_iiiii:
.text._Z18reduceArgMaxKernelPfS_S_iiiii:
        /* <DEDUP_REMOVED lines=9> */
[----:B------:R-:W1:Y:S01]  /*0090*/  LDCU UR4, c[0x0][0x3a0] ;  /* 0x00007400ff0477ac */ /* 0x000e620008000800 */
[----:B------:R-:W2:Y:S06]  /*00a0*/  LDCU.64 UR8, c[0x0][0x358] ;  /* 0x00006b00ff0877ac */ /* 0x000eac0008000a00 */
[----:B------:R-:W3:Y:S01]  /*00b0*/  LDC.64 R14, c[0x0][0x380] ;  /* 0x0000e000ff0e7b82 */ /* 0x000ee20000000a00 */
[----:B------:R-:W4:Y:S01]  /*00c0*/  LDCU UR5, c[0x0][0x398] ;  /* 0x00007300ff0577ac */ /* 0x000f220008000800 */
[----:B0-----:R-:W-:-:S04]  /*00d0*/  IABS R7, R3 ;  /* 0x0000000300077213 */ /* 0x001fc80000000000 */
[----:B------:R-:W0:Y:S08]  /*00e0*/  I2F.RP R2, R7 ;  /* 0x0000000700027306 */ /* 0x000e300000209400 */
[----:B0-----:R-:W0:Y:S02]  /*00f0*/  MUFU.RCP R2, R2 ;  /* 0x0000000200027308 */ /* 0x001e240000001000 */
[----:B0-----:R-:W-:-:S06]  /*0100*/  VIADD R4, R2, 0xffffffe ;  /* 0x0ffffffe02047836 */ /* 0x001fcc0000000000 */
[----:B------:R0:W1:Y:S02]  /*0110*/  F2I.FTZ.U32.TRUNC.NTZ R5, R4 ;  /* 0x0000000400057305 */ /* 0x000064000021f000 */
[----:B0-----:R-:W-:Y:S02]  /*0120*/  IMAD.MOV.U32 R4, RZ, RZ, RZ ;  /* 0x000000ffff047224 */ /* 0x001fe400078e00ff */
[----:B-1----:R-:W-:-:S04]  /*0130*/  IMAD.MOV R6, RZ, RZ, -R5 ;  /* 0x000000ffff067224 */ /* 0x002fc800078e0a05 */
[----:B------:R-:W-:Y:S01]  /*0140*/  IMAD R9, R6, R7, RZ ;  /* 0x0000000706097224 */ /* 0x000fe200078e02ff */
[----:B------:R-:W-:-:S03]  /*0150*/  IABS R6, R0 ;  /* 0x0000000000067213 */ /* 0x000fc60000000000 */
[----:B------:R-:W-:-:S06]  /*0160*/  IMAD.HI.U32 R5, R5, R9, R4 ;  /* 0x0000000905057227 */ /* 0x000fcc00078e0004 */
[----:B------:R-:W-:-:S04]  /*0170*/  IMAD.HI.U32 R5, R5, R6, RZ ;  /* 0x0000000605057227 */ /* 0x000fc800078e00ff */
[----:B------:R-:W-:-:S04]  /*0180*/  IMAD.MOV R2, RZ, RZ, -R5 ;  /* 0x000000ffff027224 */ /* 0x000fc800078e0a05 */
[----:B------:R-:W-:-:S05]  /*0190*/  IMAD R2, R7, R2, R6 ;  /* 0x0000000207027224 */ /* 0x000fca00078e0206 */
[----:B------:R-:W-:-:S13]  /*01a0*/  ISETP.GT.U32.AND P1, PT, R7, R2, PT ;  /* 0x000000020700720c */ /* 0x000fda0003f24070 */
[----:B------:R-:W-:Y:S01]  /*01b0*/  @!P1 IMAD.IADD R2, R2, 0x1, -R7 ;  /* 0x0000000102029824 */ /* 0x000fe200078e0a07 */
[----:B------:R-:W-:Y:S02]  /*01c0*/  @!P1 IADD3 R5, PT, PT, R5, 0x1, RZ ;  /* 0x0000000105059810 */ /* 0x000fe40007ffe0ff */
[----:B------:R-:W-:Y:S02]  /*01d0*/  ISETP.NE.AND P1, PT, R3, RZ, PT ;  /* 0x000000ff0300720c */ /* 0x000fe40003f25270 */
[----:B------:R-:W-:Y:S02]  /*01e0*/  ISETP.GE.U32.AND P0, PT, R2, R7, PT ;  /* 0x000000070200720c */ /* 0x000fe40003f06070 */
[----:B------:R-:W-:-:S04]  /*01f0*/  LOP3.LUT R2, R0, R3, RZ, 0x3c, !PT ;  /* 0x0000000300027212 */ /* 0x000fc800078e3cff */
[----:B------:R-:W-:-:S07]  /*0200*/  ISETP.GE.AND P2, PT, R2, RZ, PT ;  /* 0x000000ff0200720c */ /* 0x000fce0003f46270 */
[----:B------:R-:W-:-:S04]  /*0210*/  @P0 VIADD R5, R5, 0x1 ;  /* 0x0000000105050836 */ /* 0x000fc80000000000 */
[----:B------:R-:W-:Y:S01]  /*0220*/  IMAD.MOV.U32 R2, RZ, RZ, R5 ;  /* 0x000000ffff027224 */ /* 0x000fe200078e0005 */
[----:B------:R-:W-:-:S03]  /*0230*/  IADD3 R5, PT, PT, -R3, UR4, RZ ;  /* 0x0000000403057c10 */ /* 0x000fc6000fffe1ff */
[----:B------:R-:W-:Y:S01]  /*0240*/  @!P2 IMAD.MOV R2, RZ, RZ, -R2 ;  /* 0x000000ffff02a224 */ /* 0x000fe200078e0a02 */
[----:B------:R-:W-:-:S05]  /*0250*/  @!P1 LOP3.LUT R2, RZ, R3, RZ, 0x33, !PT ;  /* 0x00000003ff029212 */ /* 0x000fca00078e33ff */
[----:B------:R-:W-:-:S04]  /*0260*/  IMAD R5, R5, R2, R0 ;  /* 0x0000000205057224 */ /* 0x000fc800078e0200 */
[----:B---3--:R-:W-:-:S05]  /*0270*/  IMAD.WIDE R14, R5, 0x4, R14 ;  /* 0x00000004050e7825 */ /* 0x008fca00078e020e */
[----:B--2---:R0:W5:Y:S01]  /*0280*/  LDG.E R6, desc[UR8][R14.64] ;  /* 0x000000080e067981 */ /* 0x004162000c1e1900 */
[----:B----4-:R-:W-:Y:S01]  /*0290*/  UISETP.GE.AND UP0, UPT, UR5, 0x2, UPT ;  /* 0x000000020500788c */ /* 0x010fe2000bf06270 */
[----:B------:R-:W-:-:S08]  /*02a0*/  IMAD.MOV.U32 R7, RZ, RZ, RZ ;  /* 0x000000ffff077224 */ /* 0x000fd000078e00ff */
[----:B0-----:R-:W-:Y:S05]  /*02b0*/  BRA.U !UP0, `(.L_x_56) ;  /* 0x0000000908e47547 */ /* 0x001fea000b800000 */
[----:B------:R-:W-:Y:S01]  /*02c0*/  UIADD3 UR4, UPT, UPT, UR5, -0x1, URZ ;  /* 0xffffffff05047890 */ /* 0x000fe2000fffe0ff */
[----:B------:R-:W-:Y:S01]  /*02d0*/  HFMA2 R5, -RZ, RZ, 0, 5.9604644775390625e-08 ;  /* 0x00000001ff057431 */ /* 0x000fe200000001ff */
[----:B------:R-:W-:Y:S01]  /*02e0*/  UIADD3 UR5, UPT, UPT, UR5, -0x2, URZ ;  /* 0xfffffffe05057890 */ /* 0x000fe2000fffe0ff */
[----:B------:R-:W-:Y:S01]  /*02f0*/  IMAD.MOV.U32 R2, RZ, RZ, RZ ;  /* 0x000000ffff027224 */ /* 0x000fe200078e00ff */
[----:B------:R-:W-:Y:S02]  /*0300*/  ULOP3.LUT UR6, UR4, 0xf, URZ, 0xc0, !UPT ;  /* 0x0000000f04067892 */ /* 0x000fe4000f8ec0ff */
[----:B------:R-:W-:-:S09]  /*0310*/  UISETP.GE.U32.AND UP0, UPT, UR5, 0xf, UPT ;  /* 0x0000000f0500788c */ /* 0x000fd2000bf06070 */
[----:B------:R-:W-:Y:S05]  /*0320*/  BRA.U !UP0, `(.L_x_57) ;  /* 0x0000000508647547 */ /* 0x000fea000b800000 */
[----:B------:R-:W0:Y:S01]  /*0330*/  LDC R4, c[0x0][0x39c] ;  /* 0x0000e700ff047b82 */ /* 0x000e220000000800 */
[----:B------:R-:W-:Y:S01]  /*0340*/  IMAD.MOV.U32 R5, RZ, RZ, RZ ;  /* 0x000000ffff057224 */ /* 0x000fe200078e00ff */
[----:B------:R-:W-:Y:S01]  /*0350*/  ULOP3.LUT UR5, UR4, 0xfffffff0, URZ, 0xc0, !UPT ;  /* 0xfffffff004057892 */ /* 0x000fe2000f8ec0ff */
[----:B------:R-:W-:-:S11]  /*0360*/  IMAD.MOV.U32 R2, RZ, RZ, RZ ;  /* 0x000000ffff027224 */ /* 0x000fd600078e00ff */
.L_x_58:
[----:B0-----:R-:W-:-:S05]  /*0370*/  IMAD.WIDE R10, R4, 0x4, R14 ;  /* 0x00000004040a7825 */ /* 0x001fca00078e020e */
[----:B------:R-:W2:Y:S01]  /*0380*/  LDG.E R7, desc[UR8][R10.64] ;  /* 0x000000080a077981 */ /* 0x000ea2000c1e1900 */
[----:B------:R-:W-:-:S05]  /*0390*/  IMAD.WIDE R12, R3, 0x4, R10 ;  /* 0x00000004030c7825 */ /* 0x000fca00078e020a */
[----:B------:R-:W3:Y:S01]  /*03a0*/  LDG.E R8, desc[UR8][R12.64] ;  /* 0x000000080c087981 */ /* 0x000ee2000c1e1900 */
[----:B------:R-:W-:-:S05]  /*03b0*/  IMAD.WIDE R18, R3, 0x4, R12 ;  /* 0x0000000403127825 */ /* 0x000fca00078e020c */
[----:B------:R-:W4:Y:S01]  /*03c0*/  LDG.E R9, desc[UR8][R18.64] ;  /* 0x0000000812097981 */ /* 0x000f22000c1e1900 */
[----:B------:R-:W-:-:S05]  /*03d0*/  IMAD.WIDE R22, R3, 0x4, R18 ;  /* 0x0000000403167825 */ /* 0x000fca00078e0212 */
[----:B------:R-:W4:Y:S01]  /*03e0*/  LDG.E R27, desc[UR8][R22.64] ;  /* 0x00000008161b7981 */ /* 0x000f22000c1e1900 */
[----:B------:R-:W-:-:S05]  /*03f0*/  IMAD.WIDE R28, R3, 0x4, R22 ;  /* 0x00000004031c7825 */ /* 0x000fca00078e0216 */
[----:B------:R-:W4:Y:S01]  /*0400*/  LDG.E R26, desc[UR8][R28.64] ;  /* 0x000000081c1a7981 */ /* 0x000f22000c1e1900 */
[----:B------:R-:W-:-:S05]  /*0410*/  IMAD.WIDE R16, R3, 0x4, R28 ;  /* 0x0000000403107825 */ /* 0x000fca00078e021c */
[----:B------:R0:W4:Y:S02]  /*0420*/  LDG.E R25, desc[UR8][R16.64] ;  /* 0x0000000810197981 */ /* 0x000124000c1e1900 */
[----:B0-----:R-:W-:-:S05]  /*0430*/  IMAD.WIDE R16, R3, 0x4, R16 ;  /* 0x0000000403107825 */ /* 0x001fca00078e0210 */
[----:B------:R-:W4:Y:S01]  /*0440*/  LDG.E R24, desc[UR8][R16.64] ;  /* 0x0000000810187981 */ /* 0x000f22000c1e1900 */
[----:B------:R-:W-:-:S05]  /*0450*/  IMAD.WIDE R20, R3, 0x4, R16 ;  /* 0x0000000403147825 */ /* 0x000fca00078e0210 */
[----:B------:R0:W4:Y:S02]  /*0460*/  LDG.E R13, desc[UR8][R20.64] ;  /* 0x00000008140d7981 */ /* 0x000124000c1e1900 */
[----:B0-----:R-:W-:-:S05]  /*0470*/  IMAD.WIDE R20, R3, 0x4, R20 ;  /* 0x0000000403147825 */ /* 0x001fca00078e0214 */
        /* <DEDUP_REMOVED lines=9> */
[----:B------:R-:W-:-:S04]  /*0510*/  IMAD.WIDE R18, R3, 0x4, R16 ;  /* 0x0000000403127825 */ /* 0x000fc800078e0210 */
[C---:B------:R-:W-:Y:S01]  /*0520*/  IMAD.WIDE R20, R3.reuse, 0x4, R18 ;  /* 0x0000000403147825 */ /* 0x040fe200078e0212 */
[----:B------:R-:W4:Y:S04]  /*0530*/  LDG.E R16, desc[UR8][R18.64] ;  /* 0x0000000812107981 */ /* 0x000f28000c1e1900 */
[----:B------:R-:W4:Y:S01]  /*0540*/  LDG.E R17, desc[UR8][R20.64] ;  /* 0x0000000814117981 */ /* 0x000f22000c1e1900 */
[----:B------:R-:W-:-:S06]  /*0550*/  IMAD.WIDE R22, R3, 0x4, R20 ;  /* 0x0000000403167825 */ /* 0x000fcc00078e0214 */
[----:B------:R-:W4:Y:S01]  /*0560*/  LDG.E R22, desc[UR8][R22.64] ;  /* 0x0000000816167981 */ /* 0x000f22000c1e1900 */
[----:B------:R-:W-:Y:S01]  /*0570*/  IMAD R4, R3, 0x10, R4 ;  /* 0x0000001003047824 */ /* 0x000fe200078e0204 */
[----:B--2--5:R-:W-:-:S04]  /*0580*/  FSETP.GT.AND P2, PT, R7, R6, PT ;  /* 0x000000060700720b */ /* 0x024fc80003f44000 */
[----:B------:R-:W-:-:S04]  /*0590*/  FSEL R7, R7, R6, P2 ;  /* 0x0000000607077208 */ /* 0x000fc80001000000 */
[----:B---3--:R-:W-:-:S04]  /*05a0*/  FSETP.GT.AND P3, PT, R8, R7, PT ;  /* 0x000000070800720b */ /* 0x008fc80003f64000 */
[----:B------:R-:W-:Y:S01]  /*05b0*/  FSEL R8, R8, R7, P3 ;  /* 0x0000000708087208 */ /* 0x000fe20001800000 */
[----:B------:R-:W-:-:S03]  /*05c0*/  @P2 VIADD R2, R5, 0x1 ;  /* 0x0000000105022836 */ /* 0x000fc60000000000 */
[----:B----4-:R-:W-:-:S04]  /*05d0*/  FSETP.GT.AND P1, PT, R9, R8, PT ;  /* 0x000000080900720b */ /* 0x010fc80003f24000 */
[----:B------:R-:W-:Y:S01]  /*05e0*/  FSEL R8, R9, R8, P1 ;  /* 0x0000000809087208 */ /* 0x000fe20000800000 */
[----:B------:R-:W-:-:S03]  /*05f0*/  @P3 VIADD R2, R5, 0x2 ;  /* 0x0000000205023836 */ /* 0x000fc60000000000 */
[----:B------:R-:W-:-:S04]  /*0600*/  FSETP.GT.AND P6, PT, R27, R8, PT ;  /* 0x000000081b00720b */ /* 0x000fc80003fc4000 */
[----:B------:R-:W-:Y:S01]  /*0610*/  FSEL R27, R27, R8, P6 ;  /* 0x000000081b1b7208 */ /* 0x000fe20003000000 */
[----:B------:R-:W-:-:S03]  /*0620*/  @P1 VIADD R2, R5, 0x3 ;  /* 0x0000000305021836 */ /* 0x000fc60000000000 */
[----:B------:R-:W-:-:S04]  /*0630*/  FSETP.GT.AND P5, PT, R26, R27, PT ;  /* 0x0000001b1a00720b */ /* 0x000fc80003fa4000 */
[----:B------:R-:W-:Y:S02]  /*0640*/  FSEL R26, R26, R27, P5 ;  /* 0x0000001b1a1a7208 */ /* 0x000fe40002800000 */
[----:B------:R-:W-:Y:S02]  /*0650*/  @P6 IADD3 R2, PT, PT, R5, 0x4, RZ ;  /* 0x0000000405026810 */ /* 0x000fe40007ffe0ff */
[----:B------:R-:W-:-:S04]  /*0660*/  FSETP.GT.AND P0, PT, R25, R26, PT ;  /* 0x0000001a1900720b */ /* 0x000fc80003f04000 */
[----:B------:R-:W-:Y:S01]  /*0670*/  FSEL R25, R25, R26, P0 ;  /* 0x0000001a19197208 */ /* 0x000fe20000000000 */
[----:B------:R-:W-:-:S03]  /*0680*/  @P5 VIADD R2, R5, 0x5 ;  /* 0x0000000505025836 */ /* 0x000fc60000000000 */
[----:B------:R-:W-:-:S04]  /*0690*/  FSETP.GT.AND P4, PT, R24, R25, PT ;  /* 0x000000191800720b */ /* 0x000fc80003f84000 */
[----:B------:R-:W-:Y:S01]  /*06a0*/  FSEL R24, R24, R25, P4 ;  /* 0x0000001918187208 */ /* 0x000fe20002000000 */
[----:B------:R-:W-:-:S03]  /*06b0*/  @P0 VIADD R2, R5, 0x6 ;  /* 0x0000000605020836 */ /* 0x000fc60000000000 */
[----:B------:R-:W-:-:S04]  /*06c0*/  FSETP.GT.AND P2, PT, R13, R24, PT ;  /* 0x000000180d00720b */ /* 0x000fc80003f44000 */
[----:B------:R-:W-:Y:S01]  /*06d0*/  FSEL R13, R13, R24, P2 ;  /* 0x000000180d0d7208 */ /* 0x000fe20001000000 */
[----:B------:R-:W-:-:S03]  /*06e0*/  @P4 VIADD R2, R5, 0x7 ;  /* 0x0000000705024836 */ /* 0x000fc60000000000 */
[----:B------:R-:W-:-:S05]  /*06f0*/  FSETP.GT.AND P3, PT, R12, R13, PT ;  /* 0x0000000d0c00720b */ /* 0x000fca0003f64000 */
[----:B------:R-:W-:Y:S01]  /*0700*/  @P2 VIADD R2, R5, 0x8 ;  /* 0x0000000805022836 */ /* 0x000fe20000000000 */
[----:B------:R-:W-:-:S04]  /*0710*/  FSEL R12, R12, R13, P3 ;  /* 0x0000000d0c0c7208 */ /* 0x000fc80001800000 */
        /* <DEDUP_REMOVED lines=20> */
[C---:B------:R-:W-:Y:S02]  /*0860*/  @P1 VIADD R2, R5.reuse, 0xf ;  /* 0x0000000f05021836 */ /* 0x040fe40000000000 */
[----:B------:R-:W-:-:S05]  /*0870*/  VIADD R5, R5, 0x10 ;  /* 0x0000001005057836 */ /* 0x000fca0000000000 */
[C---:B------:R-:W-:Y:S02]  /*0880*/  ISETP.NE.AND P1, PT, R5.reuse, UR5, PT ;  /* 0x0000000505007c0c */ /* 0x040fe4000bf25270 */
[----:B------:R-:W-:-:S11]  /*0890*/  SEL R2, R5, R2, P0 ;  /* 0x0000000205027207 */ /* 0x000fd60000000000 */
[----:B------:R-:W-:Y:S05]  /*08a0*/  @P1 BRA `(.L_x_58) ;  /* 0xfffffff800b01947 */ /* 0x000fea000383ffff */
[----:B------:R-:W-:-:S07]  /*08b0*/  VIADD R5, R5, 0x1 ;  /* 0x0000000105057836 */ /* 0x000fce0000000000 */
.L_x_57:
[----:B------:R-:W-:-:S09]  /*08c0*/  UISETP.NE.AND UP0, UPT, UR6, URZ, UPT ;  /* 0x000000ff0600728c */ /* 0x000fd2000bf05270 */
[----:B------:R-:W-:Y:S05]  /*08d0*/  BRA.U !UP0, `(.L_x_59) ;  /* 0x0000000508587547 */ /* 0x000fea000b800000 */
[----:B------:R-:W-:Y:S02]  /*08e0*/  UISETP.GE.U32.AND UP0, UPT, UR6, 0x8, UPT ;  /* 0x000000080600788c */ /* 0x000fe4000bf06070 */
[----:B------:R-:W-:-:S04]  /*08f0*/  ULOP3.LUT UR5, UR4, 0x7, URZ, 0xc0, !UPT ;  /* 0x0000000704057892 */ /* 0x000fc8000f8ec0ff */
[----:B------:R-:W-:-:S03]  /*0900*/  UISETP.NE.AND UP1, UPT, UR5, URZ, UPT ;  /* 0x000000ff0500728c */ /* 0x000fc6000bf25270 */
[----:B------:R-:W-:Y:S08]  /*0910*/  BRA.U !UP0, `(.L_x_60) ;  /* 0x0000000108a87547 */ /* 0x000ff0000b800000 */
[----:B------:R-:W-:-:S04]  /*0920*/  IMAD R9, R5, R3, RZ ;  /* 0x0000000305097224 */ /* 0x000fc800078e02ff */
[----:B------:R-:W-:-:S05]  /*0930*/  IMAD.WIDE R8, R9, 0x4, R14 ;  /* 0x0000000409087825 */ /* 0x000fca00078e020e */
[----:B------:R0:W2:Y:S01]  /*0940*/  LDG.E R7, desc[UR8][R8.64] ;  /* 0x0000000808077981 */ /* 0x0000a2000c1e1900 */
[----:B------:R-:W-:-:S05]  /*0950*/  IMAD.WIDE R10, R3, 0x4, R8 ;  /* 0x00000004030a7825 */ /* 0x000fca00078e0208 */
[----:B------:R1:W3:Y:S01]  /*0960*/  LDG.E R4, desc[UR8][R10.64] ;  /* 0x000000080a047981 */ /* 0x0002e2000c1e1900 */
[----:B------:R-:W-:-:S05]  /*0970*/  IMAD.WIDE R12, R3, 0x4, R10 ;  /* 0x00000004030c7825 */ /* 0x000fca00078e020a */
[----:B------:R-:W4:Y:S01]  /*0980*/  LDG.E R23, desc[UR8][R12.64] ;  /* 0x000000080c177981 */ /* 0x000f22000c1e1900 */
[----:B------:R-:W-:-:S05]  /*0990*/  IMAD.WIDE R16, R3, 0x4, R12 ;  /* 0x0000000403107825 */ /* 0x000fca00078e020c */
[----:B------:R-:W4:Y:S01]  /*09a0*/  LDG.E R25, desc[UR8][R16.64] ;  /* 0x0000000810197981 */ /* 0x000f22000c1e1900 */
[----:B------:R-:W-:-:S05]  /*09b0*/  IMAD.WIDE R18, R3, 0x4, R16 ;  /* 0x0000000403127825 */ /* 0x000fca00078e0210 */
[----:B------:R-:W4:Y:S01]  /*09c0*/  LDG.E R27, desc[UR8][R18.64] ;  /* 0x00000008121b7981 */ /* 0x000f22000c1e1900 */
[----:B------:R-:W-:-:S05]  /*09d0*/  IMAD.WIDE R20, R3, 0x4, R18 ;  /* 0x0000000403147825 */ /* 0x000fca00078e0212 */
[----:B------:R-:W4:Y:S01]  /*09e0*/  LDG.E R29, desc[UR8][R20.64] ;  /* 0x00000008141d7981 */ /* 0x000f22000c1e1900 */
[----:B0-----:R-:W-:-:S05]  /*09f0*/  IMAD.WIDE R8, R3, 0x4, R20 ;  /* 0x0000000403087825 */ /* 0x001fca00078e0214 */
[----:B------:R-:W4:Y:S01]  /*0a00*/  LDG.E R22, desc[UR8][R8.64] ;  /* 0x0000000808167981 */ /* 0x000f22000c1e1900 */
[----:B-1----:R-:W-:-:S06]  /*0a10*/  IMAD.WIDE R10, R3, 0x4, R8 ;  /* 0x00000004030a7825 */ /* 0x002fcc00078e0208 */
[----:B------:R-:W4:Y:S01]  /*0a20*/  LDG.E R11, desc[UR8][R10.64] ;  /* 0x000000080a0b7981 */ /* 0x000f22000c1e1900 */
[----:B--2--5:R-:W-:-:S04]  /*0a30*/  FSETP.GT.AND P2, PT, R7, R6, PT ;  /* 0x000000060700720b */ /* 0x024fc80003f44000 */
[----:B------:R-:W-:Y:S02]  /*0a40*/  FSEL R7, R7, R6, P2 ;  /* 0x0000000607077208 */ /* 0x000fe40001000000 */
[----:B------:R-:W-:Y:S02]  /*0a50*/  SEL R2, R5, R2, P2 ;  /* 0x0000000205027207 */ /* 0x000fe40001000000 */
[----:B---3--:R-:W-:-:S04]  /*0a60*/  FSETP.GT.AND P3, PT, R4, R7, PT ;  /* 0x000000070400720b */ /* 0x008fc80003f64000 */
[----:B------:R-:W-:-:S04]  /*0a70*/  FSEL R4, R4, R7, P3 ;  /* 0x0000000704047208 */ /* 0x000fc80001800000 */
[----:B----4-:R-:W-:-:S04]  /*0a80*/  FSETP.GT.AND P4, PT, R23, R4, PT ;  /* 0x000000041700720b */ /* 0x010fc80003f84000 */
        /* <DEDUP_REMOVED lines=15> */
[----:B------:R-:W-:Y:S02]  /*0b80*/  FSEL R6, R11, R4, P3 ;  /* 0x000000040b067208 */ /* 0x000fe40001800000 */
[----:B------:R-:W-:-:S07]  /*0b90*/  @P2 IADD3 R2, PT, PT, R5, 0x6, RZ ;  /* 0x0000000605022810 */ /* 0x000fce0007ffe0ff */
[C---:B------:R-:W-:Y:S02]  /*0ba0*/  @P3 VIADD R2, R5.reuse, 0x7 ;  /* 0x0000000705023836 */ /* 0x040fe40000000000 */
[----:B------:R-:W-:-:S07]  /*0bb0*/  VIADD R5, R5, 0x8 ;  /* 0x0000000805057836 */ /* 0x000fce0000000000 */
.L_x_60:
[----:B------:R-:W-:Y:S05]  /*0bc0*/  BRA.U !UP1, `(.L_x_59) ;  /* 0x00000001099c7547 */ /* 0x000fea000b800000 */
[----:B------:R-:W-:Y:S02]  /*0bd0*/  UISETP.GE.U32.AND UP0, UPT, UR5, 0x4, UPT ;  /* 0x000000040500788c */ /* 0x000fe4000bf06070 */
[----:B------:R-:W-:-:S04]  /*0be0*/  ULOP3.LUT UR4, UR4, 0x3, URZ, 0xc0, !UPT ;  /* 0x0000000304047892 */ /* 0x000fc8000f8ec0ff */
[----:B------:R-:W-:-:S03]  /*0bf0*/  UISETP.NE.AND UP1, UPT, UR4, URZ, UPT ;  /* 0x000000ff0400728c */ /* 0x000fc6000bf25270 */
[----:B------:R-:W-:Y:S08]  /*0c00*/  BRA.U !UP0, `(.L_x_61) ;  /* 0x0000000108587547 */ /* 0x000ff0000b800000 */
[----:B------:R-:W-:-:S04]  /*0c10*/  IMAD R9, R5, R3, RZ ;  /* 0x0000000305097224 */ /* 0x000fc800078e02ff */
[----:B------:R-:W-:-:S05]  /*0c20*/  IMAD.WIDE R8, R9, 0x4, R14 ;  /* 0x0000000409087825 */ /* 0x000fca00078e020e */
[----:B------:R-:W2:Y:S01]  /*0c30*/  LDG.E R7, desc[UR8][R8.64] ;  /* 0x0000000808077981 */ /* 0x000ea2000c1e1900 */
[----:B------:R-:W-:-:S05]  /*0c40*/  IMAD.WIDE R10, R3, 0x4, R8 ;  /* 0x00000004030a7825 */ /* 0x000fca00078e0208 */
[----:B------:R-:W3:Y:S01]  /*0c50*/  LDG.E R19, desc[UR8][R10.64] ;  /* 0x000000080a137981 */ /* 0x000ee2000c1e1900 */
[----:B------:R-:W-:-:S05]  /*0c60*/  IMAD.WIDE R12, R3, 0x4, R10 ;  /* 0x00000004030c7825 */ /* 0x000fca00078e020a */
[----:B------:R-:W4:Y:S01]  /*0c70*/  LDG.E R21, desc[UR8][R12.64] ;  /* 0x000000080c157981 */ /* 0x000f22000c1e1900 */
[----:B------:R-:W-:-:S06]  /*0c80*/  IMAD.WIDE R16, R3, 0x4, R12 ;  /* 0x0000000403107825 */ /* 0x000fcc00078e020c */
[----:B------:R-:W4:Y:S01]  /*0c90*/  LDG.E R17, desc[UR8][R16.64] ;  /* 0x0000000810117981 */ /* 0x000f22000c1e1900 */
[----:B--2--5:R-:W-:-:S04]  /*0ca0*/  FSETP.GT.AND P0, PT, R7, R6, PT ;  /* 0x000000060700720b */ /* 0x024fc80003f04000 */
[----:B------:R-:W-:Y:S02]  /*0cb0*/  FSEL R6, R7, R6, P0 ;  /* 0x0000000607067208 */ /* 0x000fe40000000000 */
[----:B------:R-:W-:Y:S02]  /*0cc0*/  SEL R2, R5, R2, P0 ;  /* 0x0000000205027207 */ /* 0x000fe40000000000 */
[----:B---3--:R-:W-:-:S04]  /*0cd0*/  FSETP.GT.AND P1, PT, R19, R6, PT ;  /* 0x000000061300720b */ /* 0x008fc80003f24000 */
[----:B------:R-:W-:-:S04]  /*0ce0*/  FSEL R6, R19, R6, P1 ;  /* 0x0000000613067208 */ /* 0x000fc80000800000 */
[----:B----4-:R-:W-:-:S04]  /*0cf0*/  FSETP.GT.AND P2, PT, R21, R6, PT ;  /* 0x000000061500720b */ /* 0x010fc80003f44000 */
[----:B------:R-:W-:Y:S01]  /*0d00*/  FSEL R6, R21, R6, P2 ;  /* 0x0000000615067208 */ /* 0x000fe20001000000 */
[----:B------:R-:W-:-:S03]  /*0d10*/  @P1 VIADD R2, R5, 0x1 ;  /* 0x0000000105021836 */ /* 0x000fc60000000000 */
[----:B------:R-:W-:-:S04]  /*0d20*/  FSETP.GT.AND P3, PT, R17, R6, PT ;  /* 0x000000061100720b */ /* 0x000fc80003f64000 */
[----:B------:R-:W-:Y:S01]  /*0d30*/  FSEL R6, R17, R6, P3 ;  /* 0x0000000611067208 */ /* 0x000fe20001800000 */
[----:B------:R-:W-:-:S08]  /*0d40*/  @P2 VIADD R2, R5, 0x2 ;  /* 0x0000000205022836 */ /* 0x000fd00000000000 */
[C---:B------:R-:W-:Y:S01]  /*0d50*/  @P3 IADD3 R2, PT, PT, R5.reuse, 0x3, RZ ;  /* 0x0000000305023810 */ /* 0x040fe20007ffe0ff */
[----:B------:R-:W-:-:S07]  /*0d60*/  VIADD R5, R5, 0x4 ;  /* 0x0000000405057836 */ /* 0x000fce0000000000 */
.L_x_61:
[----:B------:R-:W-:Y:S05]  /*0d70*/  BRA.U !UP1, `(.L_x_59) ;  /* 0x0000000109307547 */ /* 0x000fea000b800000 */
[----:B------:R-:W-:Y:S01]  /*0d80*/  IMAD R4, R5, R3, RZ ;  /* 0x0000000305047224 */ /* 0x000fe200078e02ff */
[----:B------:R-:W-:-:S12]  /*0d90*/  UIADD3 UR4, UPT, UPT, -UR4, URZ, URZ ;  /* 0x000000ff04047290 */ /* 0x000fd8000fffe1ff */
.L_x_62:
[----:B------:R-:W-:-:S06]  /*0da0*/  IMAD.WIDE R8, R4, 0x4, R14 ;  /* 0x0000000404087825 */ /* 0x000fcc00078e020e */
[----:B------:R-:W2:Y:S01]  /*0db0*/  LDG.E R9, desc[UR8][R8.64] ;  /* 0x0000000808097981 */ /* 0x000ea2000c1e1900 */
[----:B------:R-:W-:Y:S01]  /*0dc0*/  UIADD3 UR4, UPT, UPT, UR4, 0x1, URZ ;  /* 0x0000000104047890 */ /* 0x000fe2000fffe0ff */
[----:B------:R-:W-:-:S03]  /*0dd0*/  IMAD.IADD R4, R4, 0x1, R3 ;  /* 0x0000000104047824 */ /* 0x000fc600078e0203 */
[----:B------:R-:W-:Y:S01]  /*0de0*/  UISETP.NE.AND UP0, UPT, UR4, URZ, UPT ;  /* 0x000000ff0400728c */ /* 0x000fe2000bf05270 */
[----:B--2--5:R-:W-:-:S04]  /*0df0*/  FSETP.GT.AND P0, PT, R9, R6, PT ;  /* 0x000000060900720b */ /* 0x024fc80003f04000 */
[C---:B------:R-:W-:Y:S01]  /*0e00*/  SEL R2, R5.reuse, R2, P0 ;  /* 0x0000000205027207 */ /* 0x040fe20000000000 */
[----:B------:R-:W-:Y:S01]  /*0e10*/  VIADD R5, R5, 0x1 ;  /* 0x0000000105057836 */ /* 0x000fe20000000000 */
[----:B------:R-:W-:Y:S02]  /*0e20*/  FSEL R6, R9, R6, P0 ;  /* 0x0000000609067208 */ /* 0x000fe40000000000 */
[----:B------:R-:W-:Y:S05]  /*0e30*/  BRA.U UP0, `(.L_x_62) ;  /* 0xfffffffd00d87547 */ /* 0x000fea000b83ffff */
.L_x_59:
[----:B------:R-:W-:-:S07]  /*0e40*/  I2FP.F32.U32 R7, R2 ;  /* 0x0000000200077245 */ /* 0x000fce0000201000 */
.L_x_56:
[----:B------:R-:W0:Y:S08]  /*0e50*/  LDC.64 R2, c[0x0][0x388] ;  /* 0x0000e200ff027b82 */ /* 0x000e300000000a00 */
[----:B------:R-:W1:Y:S01]  /*0e60*/  LDC.64 R4, c[0x0][0x390] ;  /* 0x0000e400ff047b82 */ /* 0x000e620000000a00 */
[----:B0-----:R-:W-:-:S05]  /*0e70*/  IMAD.WIDE R2, R0, 0x4, R2 ;  /* 0x0000000400027825 */ /* 0x001fca00078e0202 */
[----:B-----5:R-:W-:Y:S01]  /*0e80*/  STG.E desc[UR8][R2.64], R6 ;  /* 0x0000000602007986 */ /* 0x020fe2000c101908 */
[----:B-1----:R-:W-:-:S05]  /*0e90*/  IMAD.WIDE R4, R0, 0x4, R4 ;  /* 0x0000000400047825 */ /* 0x002fca00078e0204 */
[----:B------:R-:W-:Y:S01]  /*0ea0*/  STG.E desc[UR8][R4.64], R7 ;  /* 0x0000000704007986 */ /* 0x000fe2000c101908 */
[----:B------:R-:W-:Y:S05]  /*0eb0*/  EXIT ;  /* 0x000000000000794d */ /* 0x000fea0003800000 */
.L_x_63:
        /* <DEDUP_REMOVED lines=12> */
.L_x_70:


//--------------------- .text._Z17sliceTensorKernelPfS_iiiiii --------------------------
	.section	.text._Z17sliceTensorKernelPfS_iiiiii,"ax",@progbits
	.align	128
        .global         _Z17sliceTensorKernelPfS_iiiiii
        .type           _Z17sliceTensorKernelPfS_iiiiii,@function
        .size           _Z17sliceTensorKernelPfS_iiiiii,(.L_x_71 - _Z17sliceTensorKernelPfS_iiiiii)
        .other          _Z17sliceTensorKernelPfS_iiiiii,@"STO_CUDA_ENTRY STV_DEFAULT"
_Z17sliceTensorKernelPfS_iiiiii:
.text._Z17sliceTensorKernelPfS_iiiiii:
[----:B------:R-:W-:Y:S01]  /*0000*/  LDC R1, c[0x0][0x37c] ;  /* 0x0000df00ff017b82 */ /* 0x000fe20000000800 */
[----:B------:R-:W0:Y:S07]  /*0010*/  S2R R3, SR_TID.X ;  /* 0x0000000000037919 */ /* 0x000e2e0000002100 */
[----:B------:R-:W0:Y:S08]  /*0020*/  S2UR UR4, SR_CTAID.X ;  /* 0x00000000000479c3 */ /* 0x000e300000002500 */
[----:B------:R-:W0:Y:S02]  /*0030*/  LDC.64 R4, c[0x0][0x3a0] ;  /* 0x0000e800ff047b82 */ /* 0x000e240000000a00 */
[----:B0-----:R-:W-:-:S05]  /*0040*/  IMAD R0, R4, UR4, R3 ;  /* 0x0000000404007c24 */ /* 0x001fca000f8e0203 */
[----:B------:R-:W-:-:S13]  /*0050*/  ISETP.GE.AND P0, PT, R0, R5, PT ;  /* 0x000000050000720c */ /* 0x000fda0003f06270 */
[----:B------:R-:W-:Y:S05]  /*0060*/  @P0 EXIT ;  /* 0x000000000000094d */ /* 0x000fea0003800000 */
[----:B------:R-:W0:Y:S01]  /*0070*/  LDC R7, c[0x0][0x398] ;  /* 0x0000e600ff077b82 */ /* 0x000e220000000800 */
[----:B------:R-:W1:Y:S01]  /*0080*/  LDCU UR6, c[0x0][0x39c] ;  /* 0x00007380ff0677ac */ /* 0x000e620008000800 */
[----:B------:R-:W2:Y:S01]  /*0090*/  LDCU.64 UR4, c[0x0][0x358] ;  /* 0x00006b00ff0477ac */ /* 0x000ea20008000a00 */
[----:B0-----:R-:W-:-:S04]  /*00a0*/  IABS R5, R7 ;  /* 0x0000000700057213 */ /* 0x001fc80000000000 */
[----:B------:R-:W0:Y:S08]  /*00b0*/  I2F.RP R4, R5 ;  /* 0x0000000500047306 */ /* 0x000e300000209400 */
[----:B0-----:R-:W0:Y:S02]  /*00c0*/  MUFU.RCP R4, R4 ;  /* 0x0000000400047308 */ /* 0x001e240000001000 */
[----:B0-----:R-:W-:-:S06]  /*00d0*/  IADD3 R2, PT, PT, R4, 0xffffffe, RZ ;  /* 0x0ffffffe04027810 */ /* 0x001fcc0007ffe0ff */
[----:B------:R0:W3:Y:S02]  /*00e0*/  F2I.FTZ.U32.TRUNC.NTZ R3, R2 ;  /* 0x0000000200037305 */ /* 0x0000e4000021f000 */
[----:B0-----:R-:W-:Y:S02]  /*00f0*/  HFMA2 R2, -RZ, RZ, 0, 0 ;  /* 0x00000000ff027431 */ /* 0x001fe400000001ff */
[----:B---3--:R-:W-:-:S04]  /*0100*/  IMAD.MOV R6, RZ, RZ, -R3 ;  /* 0x000000ffff067224 */ /* 0x008fc800078e0a03 */
[----:B------:R-:W-:Y:S01]  /*0110*/  IMAD R9, R6, R5, RZ ;  /* 0x0000000506097224 */ /* 0x000fe200078e02ff */
[----:B------:R-:W-:-:S03]  /*0120*/  IABS R6, R0 ;  /* 0x0000000000067213 */ /* 0x000fc60000000000 */
[----:B------:R-:W-:Y:S01]  /*0130*/  IMAD.HI.U32 R3, R3, R9, R2 ;  /* 0x0000000903037227 */ /* 0x000fe200078e0002 */
[----:B------:R-:W-:Y:S01]  /*0140*/  LOP3.LUT R2, R0, R7, RZ, 0x3c, !PT ;  /* 0x0000000700027212 */ /* 0x000fe200078e3cff */
[----:B------:R-:W1:Y:S03]  /*0150*/  LDC.64 R8, c[0x0][0x390] ;  /* 0x0000e400ff087b82 */ /* 0x000e660000000a00 */
[----:B------:R-:W-:Y:S01]  /*0160*/  ISETP.GE.AND P1, PT, R2, RZ, PT ;  /* 0x000000ff0200720c */ /* 0x000fe20003f26270 */
[----:B------:R-:W-:-:S04]  /*0170*/  IMAD.HI.U32 R3, R3, R6, RZ ;  /* 0x0000000603037227 */ /* 0x000fc800078e00ff */
[----:B------:R-:W-:-:S04]  /*0180*/  IMAD.MOV R4, RZ, RZ, -R3 ;  /* 0x000000ffff047224 */ /* 0x000fc800078e0a03 */
[----:B------:R-:W-:-:S05]  /*0190*/  IMAD R4, R5, R4, R6 ;  /* 0x0000000405047224 */ /* 0x000fca00078e0206 */
[----:B------:R-:W-:-:S13]  /*01a0*/  ISETP.GT.U32.AND P2, PT, R5, R4, PT ;  /* 0x000000040500720c */ /* 0x000fda0003f44070 */
[-C--:B------:R-:W-:Y:S01]  /*01b0*/  @!P2 IADD3 R4, PT, PT, R4, -R5.reuse, RZ ;  /* 0x800000050404a210 */ /* 0x080fe20007ffe0ff */
[----:B------:R-:W-:Y:S01]  /*01c0*/  @!P2 VIADD R3, R3, 0x1 ;  /* 0x000000010303a836 */ /* 0x000fe20000000000 */
[----:B------:R-:W-:Y:S02]  /*01d0*/  ISETP.NE.AND P2, PT, R7, RZ, PT ;  /* 0x000000ff0700720c */ /* 0x000fe40003f45270 */
[----:B------:R-:W-:-:S13]  /*01e0*/  ISETP.GE.U32.AND P0, PT, R4, R5, PT ;  /* 0x000000050400720c */ /* 0x000fda0003f06070 */
[----:B------:R-:W-:-:S05]  /*01f0*/  @P0 IADD3 R3, PT, PT, R3, 0x1, RZ ;  /* 0x0000000103030810 */ /* 0x000fca0007ffe0ff */
[----:B------:R-:W-:Y:S02]  /*0200*/  IMAD.MOV.U32 R4, RZ, RZ, R3 ;  /* 0x000000ffff047224 */ /* 0x000fe400078e0003 */
[----:B------:R-:W0:Y:S03]  /*0210*/  LDC.64 R2, c[0x0][0x380] ;  /* 0x0000e000ff027b82 */ /* 0x000e260000000a00 */
[----:B------:R-:W-:Y:S02]  /*0220*/  @!P1 IADD3 R4, PT, PT, -R4, RZ, RZ ;  /* 0x000000ff04049210 */ /* 0x000fe40007ffe1ff */
[----:B------:R-:W-:-:S04]  /*0230*/  @!P2 LOP3.LUT R4, RZ, R7, RZ, 0x33, !PT ;  /* 0x00000007ff04a212 */ /* 0x000fc800078e33ff */
[----:B------:R-:W-:-:S05]  /*0240*/  IADD3 R5, PT, PT, -R4, RZ, RZ ;  /* 0x000000ff04057210 */ /* 0x000fca0007ffe1ff */
[----:B------:R-:W-:-:S04]  /*0250*/  IMAD R5, R7, R5, R0 ;  /* 0x0000000507057224 */ /* 0x000fc800078e0200 */
[----:B-1----:R-:W-:-:S04]  /*0260*/  IMAD R5, R8, UR6, R5 ;  /* 0x0000000608057c24 */ /* 0x002fc8000f8e0205 */
[----:B------:R-:W-:-:S04]  /*0270*/  IMAD R5, R4, R9, R5 ;  /* 0x0000000904057224 */ /* 0x000fc800078e0205 */
[----:B0-----:R-:W-:Y:S02]  /*0280*/  IMAD.WIDE R2, R5, 0x4, R2 ;  /* 0x0000000405027825 */ /* 0x001fe400078e0202 */
[----:B------:R-:W0:Y:S04]  /*0290*/  LDC.64 R4, c[0x0][0x388] ;  /* 0x0000e200ff047b82 */ /* 0x000e280000000a00 */
[----:B--2---:R-:W2:Y:S01]  /*02a0*/  LDG.E R3, desc[UR4][R2.64] ;  /* 0x0000000402037981 */ /* 0x004ea2000c1e1900 */
[----:B0-----:R-:W-:-:S05]  /*02b0*/  IMAD.WIDE R4, R0, 0x4, R4 ;  /* 0x0000000400047825 */ /* 0x001fca00078e0204 */
[----:B--2---:R-:W-:Y:S01]  /*02c0*/  STG.E desc[UR4][R4.64], R3 ;  /* 0x0000000304007986 */ /* 0x004fe2000c101904 */
[----:B------:R-:W-:Y:S05]  /*02d0*/  EXIT ;  /* 0x000000000000794d */ /* 0x000fea0003800000 */
.L_x_64:
        /* <DEDUP_REMOVED lines=10> */
.L_x_71:


//--------------------- .nv.global.init           --------------------------
	.section	.nv.global.init,"aw",@progbits
	.align	4
.nv.global.init:
	.type		E,@object
	.size		E,(.L_0 - E)
E:
        /*0000*/ 	.byte	0x54, 0xf8, 0x2d, 0x40
.L_0:


//--------------------- .nv.shared.reserved.0     --------------------------
	.section	.nv.shared.reserved.0,"aw",@nobits
	.weak		__nv_reservedSMEM_offset_0_alias
	.size		__nv_reservedSMEM_offset_0_alias, 0, 64
	.other		__nv_reservedSMEM_offset_0_alias,@"STO_CUDA_RESERVED_SHARED STV_DEFAULT"
__nv_reservedSMEM_offset_0_alias:
	.zero		0
	.zero		64


//--------------------- .nv.constant0._Z18pickElementsKernelPfS_Piiii --------------------------
	.section	.nv.constant0._Z18pickElementsKernelPfS_Piiii,"a",@progbits
	.sectionflags	@""
	.align	4
.nv.constant0._Z18pickElementsKernelPfS_Piiii:
	.zero		932


//--------------------- .nv.constant0._Z22transformBboxSQDKernelPfS_S_ffS_S_iii --------------------------
	.section	.nv.constant0._Z22transformBboxSQDKernelPfS_S_ffS_S_iii,"a",@progbits
	.sectionflags	@""
	.align	4
.nv.constant0._Z22transformBboxSQDKernelPfS_S_ffS_S_iii:
	.zero		956


//--------------------- .nv.constant0._Z21transposeTensorKernelPfS_iPiS0_S0_S0_S0_ii --------------------------
	.section	.nv.constant0._Z21transposeTensorKernelPfS_iPiS0_S0_S0_S0_ii,"a",@progbits
	.sectionflags	@""
	.align	4
.nv.constant0._Z21transposeTensorKernelPfS_iPiS0_S0_S0_S0_ii:
	.zero		968


//--------------------- .nv.constant0._Z21multiplyElementKernelPfS_S_ii --------------------------
	.section	.nv.constant0._Z21multiplyElementKernelPfS_S_ii,"a",@progbits
	.sectionflags	@""
	.align	4
.nv.constant0._Z21multiplyElementKernelPfS_S_ii:
	.zero		928


//--------------------- .nv.constant0._Z18reduceArgMaxKernelPfS_S_iiiii --------------------------
	.section	.nv.constant0._Z18reduceArgMaxKernelPfS_S_iiiii,"a",@progbits
	.sectionflags	@""
	.align	4
.nv.constant0._Z18reduceArgMaxKernelPfS_S_iiiii:
	.zero		940


//--------------------- .nv.constant0._Z17sliceTensorKernelPfS_iiiiii --------------------------
	.section	.nv.constant0._Z17sliceTensorKernelPfS_iiiiii,"a",@progbits
	.sectionflags	@""
	.align	4
.nv.constant0._Z17sliceTensorKernelPfS_iiiiii:
	.zero		936


//--------------------- SYMBOLS --------------------------

	.type		.nv.reservedSmem.offset0,@object
	.size		.nv.reservedSmem.offset0,0x4
